//
// Generated by NVIDIA NVVM Compiler
//
// Compiler Build ID: CL-36424714
// Cuda compilation tools, release 13.0, V13.0.88
// Based on NVVM 20.0.0
//

.version 9.0
.target sm_100
.address_size 64

	// .globl	_Z9compute_bPfS_S_dddd

.visible .entry _Z9compute_bPfS_S_dddd(
	.param .u64 .ptr .align 1 _Z9compute_bPfS_S_dddd_param_0,
	.param .u64 .ptr .align 1 _Z9compute_bPfS_S_dddd_param_1,
	.param .u64 .ptr .align 1 _Z9compute_bPfS_S_dddd_param_2,
	.param .f64 _Z9compute_bPfS_S_dddd_param_3,
	.param .f64 _Z9compute_bPfS_S_dddd_param_4,
	.param .f64 _Z9compute_bPfS_S_dddd_param_5,
	.param .f64 _Z9compute_bPfS_S_dddd_param_6
)
{
	.reg .pred 	%p<2>;
	.reg .b32 	%r<13>;
	.reg .b32 	%f<21>;
	.reg .b64 	%rd<11>;
	.reg .b64 	%fd<28>;

	ld.param.u64 	%rd1, [_Z9compute_bPfS_S_dddd_param_0];
	ld.param.u64 	%rd2, [_Z9compute_bPfS_S_dddd_param_1];
	ld.param.u64 	%rd3, [_Z9compute_bPfS_S_dddd_param_2];
	ld.param.f64 	%fd1, [_Z9compute_bPfS_S_dddd_param_3];
	ld.param.f64 	%fd2, [_Z9compute_bPfS_S_dddd_param_4];
	ld.param.f64 	%fd3, [_Z9compute_bPfS_S_dddd_param_5];
	ld.param.f64 	%fd4, [_Z9compute_bPfS_S_dddd_param_6];
	mov.u32 	%r2, %ctaid.y;
	mov.u32 	%r3, %ntid.y;
	mov.u32 	%r4, %tid.y;
	mad.lo.s32 	%r5, %r2, %r3, %r4;
	mov.u32 	%r6, %ctaid.x;
	mov.u32 	%r7, %ntid.x;
	mov.u32 	%r8, %tid.x;
	mad.lo.s32 	%r9, %r6, %r7, %r8;
	mad.lo.s32 	%r1, %r5, 41, %r9;
	add.s32 	%r10, %r5, -1;
	add.s32 	%r11, %r9, -1;
	max.u32 	%r12, %r10, %r11;
	setp.gt.u32 	%p1, %r12, 38;
	@%p1 bra 	$L__BB0_2;
	cvta.to.global.u64 	%rd4, %rd2;
	cvta.to.global.u64 	%rd5, %rd3;
	cvta.to.global.u64 	%rd6, %rd1;
	mul.wide.u32 	%rd7, %r1, 4;
	add.s64 	%rd8, %rd4, %rd7;
	ld.global.f32 	%f1, [%rd8+4];
	ld.global.f32 	%f2, [%rd8+-4];
	sub.f32 	%f3, %f1, %f2;
	cvt.f64.f32 	%fd5, %f3;
	add.f64 	%fd6, %fd2, %fd2;
	div.rn.f64 	%fd7, %fd5, %fd6;
	cvt.rn.f32.f64 	%f4, %fd7;
	add.s64 	%rd9, %rd5, %rd7;
	ld.global.f32 	%f5, [%rd9+164];
	ld.global.f32 	%f6, [%rd9+-164];
	sub.f32 	%f7, %f5, %f6;
	cvt.f64.f32 	%fd8, %f7;
	add.f64 	%fd9, %fd3, %fd3;
	div.rn.f64 	%fd10, %fd8, %fd9;
	cvt.rn.f32.f64 	%f8, %fd10;
	ld.global.f32 	%f9, [%rd8+164];
	ld.global.f32 	%f10, [%rd8+-164];
	sub.f32 	%f11, %f9, %f10;
	cvt.f64.f32 	%fd11, %f11;
	div.rn.f64 	%fd12, %fd11, %fd9;
	cvt.rn.f32.f64 	%f12, %fd12;
	ld.global.f32 	%f13, [%rd9+4];
	ld.global.f32 	%f14, [%rd9+-4];
	sub.f32 	%f15, %f13, %f14;
	cvt.f64.f32 	%fd13, %f15;
	div.rn.f64 	%fd14, %fd13, %fd6;
	cvt.rn.f32.f64 	%f16, %fd14;
	rcp.rn.f64 	%fd15, %fd1;
	add.f32 	%f17, %f4, %f8;
	cvt.f64.f32 	%fd16, %f17;
	mul.f64 	%fd17, %fd15, %fd16;
	mul.f32 	%f18, %f4, %f4;
	cvt.f64.f32 	%fd18, %f18;
	sub.f64 	%fd19, %fd17, %fd18;
	cvt.f64.f32 	%fd20, %f12;
	add.f64 	%fd21, %fd20, %fd20;
	cvt.f64.f32 	%fd22, %f16;
	mul.f64 	%fd23, %fd21, %fd22;
	sub.f64 	%fd24, %fd19, %fd23;
	mul.f32 	%f19, %f8, %f8;
	cvt.f64.f32 	%fd25, %f19;
	sub.f64 	%fd26, %fd24, %fd25;
	mul.f64 	%fd27, %fd4, %fd26;
	cvt.rn.f32.f64 	%f20, %fd27;
	add.s64 	%rd10, %rd6, %rd7;
	st.global.f32 	[%rd10], %f20;
$L__BB0_2:
	ret;

}
	// .globl	_Z16pressure_poissonPfS_S_dd
.visible .entry _Z16pressure_poissonPfS_S_dd(
	.param .u64 .ptr .align 1 _Z16pressure_poissonPfS_S_dd_param_0,
	.param .u64 .ptr .align 1 _Z16pressure_poissonPfS_S_dd_param_1,
	.param .u64 .ptr .align 1 _Z16pressure_poissonPfS_S_dd_param_2,
	.param .f64 _Z16pressure_poissonPfS_S_dd_param_3,
	.param .f64 _Z16pressure_poissonPfS_S_dd_param_4
)
{
	.reg .pred 	%p<6>;
	.reg .b32 	%r<14>;
	.reg .b32 	%f<12>;
	.reg .b64 	%rd<13>;
	.reg .b64 	%fd<19>;

	ld.param.u64 	%rd5, [_Z16pressure_poissonPfS_S_dd_param_0];
	ld.param.u64 	%rd3, [_Z16pressure_poissonPfS_S_dd_param_1];
	ld.param.u64 	%rd4, [_Z16pressure_poissonPfS_S_dd_param_2];
	ld.param.f64 	%fd1, [_Z16pressure_poissonPfS_S_dd_param_3];
	ld.param.f64 	%fd2, [_Z16pressure_poissonPfS_S_dd_param_4];
	cvta.to.global.u64 	%rd1, %rd5;
	mov.u32 	%r4, %ctaid.y;
	mov.u32 	%r5, %ntid.y;
	mov.u32 	%r6, %tid.y;
	mad.lo.s32 	%r1, %r4, %r5, %r6;
	mov.u32 	%r7, %ctaid.x;
	mov.u32 	%r8, %ntid.x;
	mov.u32 	%r9, %tid.x;
	mad.lo.s32 	%r2, %r7, %r8, %r9;
	mad.lo.s32 	%r3, %r1, 41, %r2;
	add.s32 	%r10, %r1, -1;
	add.s32 	%r11, %r2, -1;
	max.u32 	%r12, %r10, %r11;
	setp.gt.u32 	%p1, %r12, 38;
	@%p1 bra 	$L__BB1_2;
	cvta.to.global.u64 	%rd6, %rd3;
	cvta.to.global.u64 	%rd7, %rd4;
	mul.wide.u32 	%rd8, %r3, 4;
	add.s64 	%rd9, %rd6, %rd8;
	ld.global.f32 	%f1, [%rd9+4];
	ld.global.f32 	%f2, [%rd9+-4];
	add.f32 	%f3, %f1, %f2;
	cvt.f64.f32 	%fd3, %f3;
	mul.f64 	%fd4, %fd2, %fd3;
	ld.global.f32 	%f4, [%rd9+164];
	ld.global.f32 	%f5, [%rd9+-164];
	add.f32 	%f6, %f4, %f5;
	cvt.f64.f32 	%fd5, %f6;
	mul.f64 	%fd6, %fd1, %fd5;
	mul.f64 	%fd7, %fd1, %fd6;
	fma.rn.f64 	%fd8, %fd2, %fd4, %fd7;
	add.s64 	%rd10, %rd7, %rd8;
	ld.global.f32 	%f7, [%rd10];
	cvt.f64.f32 	%fd9, %f7;
	mul.f64 	%fd10, %fd1, %fd9;
	mul.f64 	%fd11, %fd1, %fd10;
	mul.f64 	%fd12, %fd2, %fd11;
	mul.f64 	%fd13, %fd2, %fd12;
	sub.f64 	%fd14, %fd8, %fd13;
	mul.f64 	%fd15, %fd2, %fd2;
	fma.rn.f64 	%fd16, %fd1, %fd1, %fd15;
	add.f64 	%fd17, %fd16, %fd16;
	div.rn.f64 	%fd18, %fd14, %fd17;
	cvt.rn.f32.f64 	%f8, %fd18;
	add.s64 	%rd11, %rd1, %rd8;
	st.global.f32 	[%rd11], %f8;
$L__BB1_2:
	mul.wide.s32 	%rd12, %r3, 4;
	add.s64 	%rd2, %rd1, %rd12;
	setp.eq.s32 	%p2, %r2, 0;
	@%p2 bra 	$L__BB1_5;
	setp.ne.s32 	%p3, %r2, 40;
	@%p3 bra 	$L__BB1_6;
	ld.global.f32 	%f10, [%rd2+-4];
	st.global.f32 	[%rd2], %f10;
	bra.uni 	$L__BB1_6;
$L__BB1_5:
	ld.global.f32 	%f9, [%rd2+4];
	st.global.f32 	[%rd2], %f9;
$L__BB1_6:
	setp.eq.s32 	%p4, %r1, 0;
	@%p4 bra 	$L__BB1_9;
	setp.ne.s32 	%p5, %r1, 40;
	@%p5 bra 	$L__BB1_10;
	mov.b32 	%r13, 0;
	st.global.u32 	[%rd2], %r13;
	bra.uni 	$L__BB1_10;
$L__BB1_9:
	ld.global.f32 	%f11, [%rd2+164];
	st.global.f32 	[%rd2], %f11;
$L__BB1_10:
	ret;

}
	// .globl	_Z15update_velocityPfS_S_S_S_ddddd
.visible .entry _Z15update_velocityPfS_S_S_S_ddddd(
	.param .u64 .ptr .align 1 _Z15update_velocityPfS_S_S_S_ddddd_param_0,
	.param .u64 .ptr .align 1 _Z15update_velocityPfS_S_S_S_ddddd_param_1,
	.param .u64 .ptr .align 1 _Z15update_velocityPfS_S_S_S_ddddd_param_2,
	.param .u64 .ptr .align 1 _Z15update_velocityPfS_S_S_S_ddddd_param_3,
	.param .u64 .ptr .align 1 _Z15update_velocityPfS_S_S_S_ddddd_param_4,
	.param .f64 _Z15update_velocityPfS_S_S_S_ddddd_param_5,
	.param .f64 _Z15update_velocityPfS_S_S_S_ddddd_param_6,
	.param .f64 _Z15update_velocityPfS_S_S_S_ddddd_param_7,
	.param .f64 _Z15update_velocityPfS_S_S_S_ddddd_param_8,
	.param .f64 _Z15update_velocityPfS_S_S_S_ddddd_param_9
)
{
	.reg .pred 	%p<12>;
	.reg .b32 	%r<15>;
	.reg .b32 	%f<46>;
	.reg .b64 	%rd<23>;
	.reg .b64 	%fd<62>;

	ld.param.u64 	%rd6, [_Z15update_velocityPfS_S_S_S_ddddd_param_0];
	ld.param.u64 	%rd7, [_Z15update_velocityPfS_S_S_S_ddddd_param_1];
	ld.param.u64 	%rd4, [_Z15update_velocityPfS_S_S_S_ddddd_param_3];
	ld.param.u64 	%rd5, [_Z15update_velocityPfS_S_S_S_ddddd_param_4];
	ld.param.f64 	%fd1, [_Z15update_velocityPfS_S_S_S_ddddd_param_5];
	ld.param.f64 	%fd2, [_Z15update_velocityPfS_S_S_S_ddddd_param_6];
	ld.param.f64 	%fd3, [_Z15update_velocityPfS_S_S_S_ddddd_param_7];
	ld.param.f64 	%fd4, [_Z15update_velocityPfS_S_S_S_ddddd_param_8];
	ld.param.f64 	%fd5, [_Z15update_velocityPfS_S_S_S_ddddd_param_9];
	cvta.to.global.u64 	%rd1, %rd7;
	cvta.to.global.u64 	%rd2, %rd6;
	mov.u32 	%r4, %ctaid.y;
	mov.u32 	%r5, %ntid.y;
	mov.u32 	%r6, %tid.y;
	mad.lo.s32 	%r1, %r4, %r5, %r6;
	mov.u32 	%r7, %ctaid.x;
	mov.u32 	%r8, %ntid.x;
	mov.u32 	%r9, %tid.x;
	mad.lo.s32 	%r2, %r7, %r8, %r9;
	mad.lo.s32 	%r3, %r1, 41, %r2;
	add.s32 	%r10, %r1, -1;
	add.s32 	%r11, %r2, -1;
	max.u32 	%r12, %r10, %r11;
	setp.gt.u32 	%p3, %r12, 38;
	@%p3 bra 	$L__BB2_2;
	ld.param.u64 	%rd22, [_Z15update_velocityPfS_S_S_S_ddddd_param_2];
	cvta.to.global.u64 	%rd8, %rd22;
	cvta.to.global.u64 	%rd9, %rd4;
	cvta.to.global.u64 	%rd10, %rd5;
	mul.wide.u32 	%rd11, %r3, 4;
	add.s64 	%rd12, %rd8, %rd11;
	ld.global.f32 	%f1, [%rd12];
	ld.global.f32 	%f2, [%rd12+-4];
	sub.f32 	%f3, %f1, %f2;
	cvt.f64.f32 	%fd6, %f3;
	div.rn.f64 	%fd7, %fd6, %fd2;
	cvt.rn.f32.f64 	%f4, %fd7;
	ld.global.f32 	%f5, [%rd12+-164];
	sub.f32 	%f6, %f1, %f5;
	cvt.f64.f32 	%fd8, %f6;
	div.rn.f64 	%fd9, %fd8, %fd3;
	cvt.rn.f32.f64 	%f7, %fd9;
	add.s64 	%rd13, %rd9, %rd11;
	ld.global.f32 	%f8, [%rd13];
	ld.global.f32 	%f9, [%rd13+-4];
	sub.f32 	%f10, %f8, %f9;
	cvt.f64.f32 	%fd10, %f10;
	div.rn.f64 	%fd11, %fd10, %fd2;
	cvt.rn.f32.f64 	%f11, %fd11;
	ld.global.f32 	%f12, [%rd13+-164];
	sub.f32 	%f13, %f8, %f12;
	cvt.f64.f32 	%fd12, %f13;
	div.rn.f64 	%fd13, %fd12, %fd3;
	cvt.rn.f32.f64 	%f14, %fd13;
	add.s64 	%rd14, %rd10, %rd11;
	ld.global.f32 	%f15, [%rd14+4];
	ld.global.f32 	%f16, [%rd14];
	sub.f32 	%f17, %f15, %f16;
	cvt.f64.f32 	%fd14, %f17;
	add.f64 	%fd15, %fd4, %fd4;
	mul.f64 	%fd16, %fd2, %fd15;
	div.rn.f64 	%fd17, %fd14, %fd16;
	cvt.rn.f32.f64 	%f18, %fd17;
	ld.global.f32 	%f19, [%rd14+164];
	sub.f32 	%f20, %f19, %f16;
	cvt.f64.f32 	%fd18, %f20;
	mul.f64 	%fd19, %fd3, %fd15;
	div.rn.f64 	%fd20, %fd18, %fd19;
	cvt.rn.f32.f64 	%f21, %fd20;
	ld.global.f32 	%f22, [%rd12+4];
	add.f32 	%f23, %f1, %f1;
	sub.f32 	%f24, %f22, %f23;
	add.f32 	%f25, %f2, %f24;
	cvt.f64.f32 	%fd21, %f25;
	mul.f64 	%fd22, %fd2, %fd2;
	div.rn.f64 	%fd23, %fd21, %fd22;
	cvt.rn.f32.f64 	%f26, %fd23;
	ld.global.f32 	%f27, [%rd12+164];
	sub.f32 	%f28, %f27, %f23;
	add.f32 	%f29, %f5, %f28;
	cvt.f64.f32 	%fd24, %f29;
	mul.f64 	%fd25, %fd3, %fd3;
	div.rn.f64 	%fd26, %fd24, %fd25;
	cvt.rn.f32.f64 	%f30, %fd26;
	ld.global.f32 	%f31, [%rd13+4];
	add.f32 	%f32, %f8, %f8;
	sub.f32 	%f33, %f31, %f32;
	add.f32 	%f34, %f9, %f33;
	cvt.f64.f32 	%fd27, %f34;
	div.rn.f64 	%fd28, %fd27, %fd22;
	cvt.rn.f32.f64 	%f35, %fd28;
	ld.global.f32 	%f36, [%rd13+164];
	sub.f32 	%f37, %f36, %f32;
	add.f32 	%f38, %f12, %f37;
	cvt.f64.f32 	%fd29, %f38;
	div.rn.f64 	%fd30, %fd29, %fd25;
	cvt.rn.f32.f64 	%f39, %fd30;
	cvt.f64.f32 	%fd31, %f1;
	mul.f64 	%fd32, %fd1, %fd31;
	cvt.f64.f32 	%fd33, %f4;
	mul.f64 	%fd34, %fd32, %fd33;
	sub.f64 	%fd35, %fd31, %fd34;
	cvt.f64.f32 	%fd36, %f8;
	mul.f64 	%fd37, %fd1, %fd36;
	cvt.f64.f32 	%fd38, %f7;
	mul.f64 	%fd39, %fd37, %fd38;
	sub.f64 	%fd40, %fd35, %fd39;
	cvt.f64.f32 	%fd41, %f18;
	mul.f64 	%fd42, %fd1, %fd41;
	sub.f64 	%fd43, %fd40, %fd42;
	mul.f64 	%fd44, %fd1, %fd5;
	add.f32 	%f40, %f26, %f30;
	cvt.f64.f32 	%fd45, %f40;
	fma.rn.f64 	%fd46, %fd44, %fd45, %fd43;
	cvt.rn.f32.f64 	%f41, %fd46;
	add.s64 	%rd15, %rd2, %rd11;
	st.global.f32 	[%rd15], %f41;
	ld.global.f32 	%f42, [%rd13];
	cvt.f64.f32 	%fd47, %f42;
	ld.global.f32 	%f43, [%rd12];
	cvt.f64.f32 	%fd48, %f43;
	mul.f64 	%fd49, %fd1, %fd48;
	cvt.f64.f32 	%fd50, %f11;
	mul.f64 	%fd51, %fd49, %fd50;
	sub.f64 	%fd52, %fd47, %fd51;
	mul.f64 	%fd53, %fd1, %fd47;
	cvt.f64.f32 	%fd54, %f14;
	mul.f64 	%fd55, %fd53, %fd54;
	sub.f64 	%fd56, %fd52, %fd55;
	cvt.f64.f32 	%fd57, %f21;
	mul.f64 	%fd58, %fd1, %fd57;
	sub.f64 	%fd59, %fd56, %fd58;
	add.f32 	%f44, %f35, %f39;
	cvt.f64.f32 	%fd60, %f44;
	fma.rn.f64 	%fd61, %fd44, %fd60, %fd59;
	cvt.rn.f32.f64 	%f45, %fd61;
	add.s64 	%rd16, %rd1, %rd11;
	st.global.f32 	[%rd16], %f45;
$L__BB2_2:
	mov.pred 	%p11, -1;
	setp.eq.s32 	%p5, %r1, 0;
	@%p5 bra 	$L__BB2_5;
	setp.eq.s32 	%p6, %r1, 40;
	@%p6 bra 	$L__BB2_5;
	setp.eq.s32 	%p11, %r2, 0;
$L__BB2_5:
	setp.ne.s32 	%p7, %r2, 40;
	not.pred 	%p8, %p11;
	and.pred  	%p9, %p7, %p8;
	@%p9 bra 	$L__BB2_7;
	mul.wide.s32 	%rd17, %r3, 4;
	add.s64 	%rd18, %rd2, %rd17;
	mov.b32 	%r13, 0;
	st.global.u32 	[%rd18], %r13;
	add.s64 	%rd19, %rd1, %rd17;
	st.global.u32 	[%rd19], %r13;
$L__BB2_7:
	setp.ne.s32 	%p10, %r1, 40;
	@%p10 bra 	$L__BB2_9;
	mul.wide.s32 	%rd20, %r3, 4;
	add.s64 	%rd21, %rd2, %rd20;
	mov.b32 	%r14, 1065353216;
	st.global.u32 	[%rd21], %r14;
$L__BB2_9:
	ret;

}


// ===== COMPILED SASS (sm_100) =====

	.target	sm_100

	.elftype	@"ET_EXEC"


//--------------------- .note.nv.tkinfo           --------------------------
	.section	.note.nv.tkinfo,"",@"SHT_NOTE"
	.sectionflags	@"SHF_NOTE_NV_TKINFO"
	.tkinfo
        /*0018*/ 	.word	0x00000002
        /*0030*/ 	.string	""
        /*0030*/ 	.string	"ptxas"
        /*0030*/ 	.string	"Cuda compilation tools, release 13.0, V13.0.88"
        /*0030*/ 	.string	"Build cuda_13.0.r13.0/compiler.36424714_0"
        /*0030*/ 	.string	"-arch sm_100 -m 64 "



//--------------------- .note.nv.cuinfo           --------------------------
	.section	.note.nv.cuinfo,"",@"SHT_NOTE"
	.sectionflags	@"SHF_NOTE_NV_CUINFO"
        /*0018*/ 	.short	0x0002
        /*001a*/ 	.short	0x0064
        /*001c*/ 	.short	0x0082
	.zero		2


//--------------------- .nv.info                  --------------------------
	.section	.nv.info,"",@"SHT_CUDA_INFO"
	.align	4


	//----- nvinfo : EIATTR_REGCOUNT
	.align		4
        /*0000*/ 	.byte	0x04, 0x2f
        /*0002*/ 	.short	(.L_1 - .L_0)
	.align		4
.L_0:
        /*0004*/ 	.word	index@(_Z9compute_bPfS_S_dddd)
        /*0008*/ 	.word	0x00000020


	//----- nvinfo : EIATTR_FRAME_SIZE
	.align		4
.L_1:
        /*000c*/ 	.byte	0x04, 0x11
        /*000e*/ 	.short	(.L_3 - .L_2)
	.align		4
.L_2:
        /*0010*/ 	.word	index@($__internal_3_$__cuda_sm20_div_rn_f64_full)
        /*0014*/ 	.word	0x00000000


	//----- nvinfo : EIATTR_FRAME_SIZE
	.align		4
.L_3:
        /*0018*/ 	.byte	0x04, 0x11
        /*001a*/ 	.short	(.L_5 - .L_4)
	.align		4
.L_4:
        /*001c*/ 	.word	index@($__internal_2_$__cuda_sm20_dblrcp_rn_slowpath_v3)
        /*0020*/ 	.word	0x00000000


	//----- nvinfo : EIATTR_FRAME_SIZE
	.align		4
.L_5:
        /*0024*/ 	.byte	0x04, 0x11
        /*0026*/ 	.short	(.L_7 - .L_6)
	.align		4
.L_6:
        /*0028*/ 	.word	index@(_Z9compute_bPfS_S_dddd)
        /*002c*/ 	.word	0x00000000


	//----- nvinfo : EIATTR_REGCOUNT
	.align		4
.L_7:
        /*0030*/ 	.byte	0x04, 0x2f
        /*0032*/ 	.short	(.L_9 - .L_8)
	.align		4
.L_8:
        /*0034*/ 	.word	index@(_Z16pressure_poissonPfS_S_dd)
        /*0038*/ 	.word	0x0000001b


	//----- nvinfo : EIATTR_FRAME_SIZE
	.align		4
.L_9:
        /*003c*/ 	.byte	0x04, 0x11
        /*003e*/ 	.short	(.L_11 - .L_10)
	.align		4
.L_10:
        /*0040*/ 	.word	index@($__internal_1_$__cuda_sm20_div_rn_f64_full)
        /*0044*/ 	.word	0x00000000


	//----- nvinfo : EIATTR_FRAME_SIZE
	.align		4
.L_11:
        /*0048*/ 	.byte	0x04, 0x11
        /*004a*/ 	.short	(.L_13 - .L_12)
	.align		4
.L_12:
        /*004c*/ 	.word	index@(_Z16pressure_poissonPfS_S_dd)
        /*0050*/ 	.word	0x00000000


	//----- nvinfo : EIATTR_REGCOUNT
	.align		4
.L_13:
        /*0054*/ 	.byte	0x04, 0x2f
        /*0056*/ 	.short	(.L_15 - .L_14)
	.align		4
.L_14:
        /*0058*/ 	.word	index@(_Z15update_velocityPfS_S_S_S_ddddd)
        /*005c*/ 	.word	0x00000030


	//----- nvinfo : EIATTR_FRAME_SIZE
	.align		4
.L_15:
        /*0060*/ 	.byte	0x04, 0x11
        /*0062*/ 	.short	(.L_17 - .L_16)
	.align		4
.L_16:
        /*0064*/ 	.word	index@($__internal_0_$__cuda_sm20_div_rn_f64_full)
        /*0068*/ 	.word	0x00000000


	//----- nvinfo : EIATTR_FRAME_SIZE
	.align		4
.L_17:
        /*006c*/ 	.byte	0x04, 0x11
        /*006e*/ 	.short	(.L_19 - .L_18)
	.align		4
.L_18:
        /*0070*/ 	.word	index@(_Z15update_velocityPfS_S_S_S_ddddd)
        /*0074*/ 	.word	0x00000000


	//----- nvinfo : EIATTR_MIN_STACK_SIZE
	.align		4
.L_19:
        /*0078*/ 	.byte	0x04, 0x12
        /*007a*/ 	.short	(.L_21 - .L_20)
	.align		4
.L_20:
        /*007c*/ 	.word	index@(_Z15update_velocityPfS_S_S_S_ddddd)
        /*0080*/ 	.word	0x00000000


	//----- nvinfo : EIATTR_MIN_STACK_SIZE
	.align		4
.L_21:
        /*0084*/ 	.byte	0x04, 0x12
        /*0086*/ 	.short	(.L_23 - .L_22)
	.align		4
.L_22:
        /*0088*/ 	.word	index@(_Z16pressure_poissonPfS_S_dd)
        /*008c*/ 	.word	0x00000000


	//----- nvinfo : EIATTR_MIN_STACK_SIZE
	.align		4
.L_23:
        /*0090*/ 	.byte	0x04, 0x12
        /*0092*/ 	.short	(.L_25 - .L_24)
	.align		4
.L_24:
        /*0094*/ 	.word	index@(_Z9compute_bPfS_S_dddd)
        /*0098*/ 	.word	0x00000000
.L_25:


//--------------------- .nv.compat                --------------------------
	.section	.nv.compat,"",@"SHT_CUDA_COMPAT_INFO"
	.align	4
        /*0000*/ 	.byte	0x02, 0x09, 0x00, 0x00, 0x02, 0x02, 0x01, 0x00, 0x02, 0x05, 0x05, 0x00, 0x03, 0x07, 0x01, 0x01
        /*0010*/ 	.byte	0x02, 0x03, 0x00, 0x00, 0x02, 0x06, 0x01, 0x00, 0x04, 0x0b, 0x08, 0x00, 0x01, 0x00, 0x00, 0x00
        /*0020*/ 	.byte	0x00, 0x00, 0x00, 0x00


//--------------------- .nv.info._Z15update_velocityPfS_S_S_S_ddddd --------------------------
	.section	.nv.info._Z15update_velocityPfS_S_S_S_ddddd,"",@"SHT_CUDA_INFO"
	.sectionflags	@""
	.align	4


	//----- nvinfo : EIATTR_CUDA_API_VERSION
	.align		4
        /*0000*/ 	.byte	0x04, 0x37
        /*0002*/ 	.short	(.L_27 - .L_26)
.L_26:
        /*0004*/ 	.word	0x00000082


	//----- nvinfo : EIATTR_KPARAM_INFO
	.align		4
.L_27:
        /*0008*/ 	.byte	0x04, 0x17
        /*000a*/ 	.short	(.L_29 - .L_28)
.L_28:
        /*000c*/ 	.word	0x00000000
        /*0010*/ 	.short	0x0009
        /*0012*/ 	.short	0x0048
        /*0014*/ 	.byte	0x00, 0xf0, 0x21, 0x00


	//----- nvinfo : EIATTR_KPARAM_INFO
	.align		4
.L_29:
        /*0018*/ 	.byte	0x04, 0x17
        /*001a*/ 	.short	(.L_31 - .L_30)
.L_30:
        /*001c*/ 	.word	0x00000000
        /*0020*/ 	.short	0x0008
        /*0022*/ 	.short	0x0040
        /*0024*/ 	.byte	0x00, 0xf0, 0x21, 0x00


	//----- nvinfo : EIATTR_KPARAM_INFO
	.align		4
.L_31:
        /*0028*/ 	.byte	0x04, 0x17
        /*002a*/ 	.short	(.L_33 - .L_32)
.L_32:
        /*002c*/ 	.word	0x00000000
        /*0030*/ 	.short	0x0007
        /*0032*/ 	.short	0x0038
        /*0034*/ 	.byte	0x00, 0xf0, 0x21, 0x00


	//----- nvinfo : EIATTR_KPARAM_INFO
	.align		4
.L_33:
        /*0038*/ 	.byte	0x04, 0x17
        /*003a*/ 	.short	(.L_35 - .L_34)
.L_34:
        /*003c*/ 	.word	0x00000000
        /*0040*/ 	.short	0x0006
        /*0042*/ 	.short	0x0030
        /*0044*/ 	.byte	0x00, 0xf0, 0x21, 0x00


	//----- nvinfo : EIATTR_KPARAM_INFO
	.align		4
.L_35:
        /*0048*/ 	.byte	0x04, 0x17
        /*004a*/ 	.short	(.L_37 - .L_36)
.L_36:
        /*004c*/ 	.word	0x00000000
        /*0050*/ 	.short	0x0005
        /*0052*/ 	.short	0x0028
        /*0054*/ 	.byte	0x00, 0xf0, 0x21, 0x00


	//----- nvinfo : EIATTR_KPARAM_INFO
	.align		4
.L_37:
        /*0058*/ 	.byte	0x04, 0x17
        /*005a*/ 	.short	(.L_39 - .L_38)
.L_38:
        /*005c*/ 	.word	0x00000000
        /*0060*/ 	.short	0x0004
        /*0062*/ 	.short	0x0020
        /*0064*/ 	.byte	0x00, 0xf5, 0x21, 0x00


	//----- nvinfo : EIATTR_KPARAM_INFO
	.align		4
.L_39:
        /*0068*/ 	.byte	0x04, 0x17
        /*006a*/ 	.short	(.L_41 - .L_40)
.L_40:
        /*006c*/ 	.word	0x00000000
        /*0070*/ 	.short	0x0003
        /*0072*/ 	.short	0x0018
        /*0074*/ 	.byte	0x00, 0xf5, 0x21, 0x00


	//----- nvinfo : EIATTR_KPARAM_INFO
	.align		4
.L_41:
        /*0078*/ 	.byte	0x04, 0x17
        /*007a*/ 	.short	(.L_43 - .L_42)
.L_42:
        /*007c*/ 	.word	0x00000000
        /*0080*/ 	.short	0x0002
        /*0082*/ 	.short	0x0010
        /*0084*/ 	.byte	0x00, 0xf5, 0x21, 0x00


	//----- nvinfo : EIATTR_KPARAM_INFO
	.align		4
.L_43:
        /*0088*/ 	.byte	0x04, 0x17
        /*008a*/ 	.short	(.L_45 - .L_44)
.L_44:
        /*008c*/ 	.word	0x00000000
        /*0090*/ 	.short	0x0001
        /*0092*/ 	.short	0x0008
        /*0094*/ 	.byte	0x00, 0xf5, 0x21, 0x00


	//----- nvinfo : EIATTR_KPARAM_INFO
	.align		4
.L_45:
        /*0098*/ 	.byte	0x04, 0x17
        /*009a*/ 	.short	(.L_47 - .L_46)
.L_46:
        /*009c*/ 	.word	0x00000000
        /*00a0*/ 	.short	0x0000
        /*00a2*/ 	.short	0x0000
        /*00a4*/ 	.byte	0x00, 0xf5, 0x21, 0x00


	//----- nvinfo : EIATTR_SPARSE_MMA_MASK
	.align		4
.L_47:
        /*00a8*/ 	.byte	0x03, 0x50
        /*00aa*/ 	.short	0x0000


	//----- nvinfo : EIATTR_MAXREG_COUNT
	.align		4
        /*00ac*/ 	.byte	0x03, 0x1b
        /*00ae*/ 	.short	0x00ff


	//----- nvinfo : EIATTR_MERCURY_ISA_VERSION
	.align		4
        /*00b0*/ 	.byte	0x03, 0x5f
        /*00b2*/ 	.short	0x0101


	//----- nvinfo : EIATTR_VRC_CTA_INIT_COUNT
	.align		4
        /*00b4*/ 	.byte	0x02, 0x4a
	.zero		1
	.zero		1


	//----- nvinfo : EIATTR_EXIT_INSTR_OFFSETS
	.align		4
        /*00b8*/ 	.byte	0x04, 0x1c
        /*00ba*/ 	.short	(.L_49 - .L_48)


	//   ....[0]....
.L_48:
        /*00bc*/ 	.word	0x000016a0


	//   ....[1]....
        /*00c0*/ 	.word	0x000016f0


	//----- nvinfo : EIATTR_CRS_STACK_SIZE
	.align		4
.L_49:
        /*00c4*/ 	.byte	0x04, 0x1e
        /*00c6*/ 	.short	(.L_51 - .L_50)
.L_50:
        /*00c8*/ 	.word	0x00000000


	//----- nvinfo : EIATTR_CBANK_PARAM_SIZE
	.align		4
.L_51:
        /*00cc*/ 	.byte	0x03, 0x19
        /*00ce*/ 	.short	0x0050


	//----- nvinfo : EIATTR_PARAM_CBANK
	.align		4
        /*00d0*/ 	.byte	0x04, 0x0a
        /*00d2*/ 	.short	(.L_53 - .L_52)
	.align		4
.L_52:
        /*00d4*/ 	.word	index@(.nv.constant0._Z15update_velocityPfS_S_S_S_ddddd)
        /*00d8*/ 	.short	0x0380
        /*00da*/ 	.short	0x0050


	//----- nvinfo : EIATTR_SW_WAR
	.align		4
.L_53:
        /*00dc*/ 	.byte	0x04, 0x36
        /*00de*/ 	.short	(.L_55 - .L_54)
.L_54:
        /*00e0*/ 	.word	0x00000008
.L_55:


//--------------------- .nv.info._Z16pressure_poissonPfS_S_dd --------------------------
	.section	.nv.info._Z16pressure_poissonPfS_S_dd,"",@"SHT_CUDA_INFO"
	.sectionflags	@""
	.align	4


	//----- nvinfo : EIATTR_CUDA_API_VERSION
	.align		4
        /*0000*/ 	.byte	0x04, 0x37
        /*0002*/ 	.short	(.L_57 - .L_56)
.L_56:
        /*0004*/ 	.word	0x00000082


	//----- nvinfo : EIATTR_KPARAM_INFO
	.align		4
.L_57:
        /*0008*/ 	.byte	0x04, 0x17
        /*000a*/ 	.short	(.L_59 - .L_58)
.L_58:
        /*000c*/ 	.word	0x00000000
        /*0010*/ 	.short	0x0004
        /*0012*/ 	.short	0x0020
        /*0014*/ 	.byte	0x00, 0xf0, 0x21, 0x00


	//----- nvinfo : EIATTR_KPARAM_INFO
	.align		4
.L_59:
        /*0018*/ 	.byte	0x04, 0x17
        /*001a*/ 	.short	(.L_61 - .L_60)
.L_60:
        /*001c*/ 	.word	0x00000000
        /*0020*/ 	.short	0x0003
        /*0022*/ 	.short	0x0018
        /*0024*/ 	.byte	0x00, 0xf0, 0x21, 0x00


	//----- nvinfo : EIATTR_KPARAM_INFO
	.align		4
.L_61:
        /*0028*/ 	.byte	0x04, 0x17
        /*002a*/ 	.short	(.L_63 - .L_62)
.L_62:
        /*002c*/ 	.word	0x00000000
        /*0030*/ 	.short	0x0002
        /*0032*/ 	.short	0x0010
        /*0034*/ 	.byte	0x00, 0xf5, 0x21, 0x00


	//----- nvinfo : EIATTR_KPARAM_INFO
	.align		4
.L_63:
        /*0038*/ 	.byte	0x04, 0x17
        /*003a*/ 	.short	(.L_65 - .L_64)
.L_64:
        /*003c*/ 	.word	0x00000000
        /*0040*/ 	.short	0x0001
        /*0042*/ 	.short	0x0008
        /*0044*/ 	.byte	0x00, 0xf5, 0x21, 0x00


	//----- nvinfo : EIATTR_KPARAM_INFO
	.align		4
.L_65:
        /*0048*/ 	.byte	0x04, 0x17
        /*004a*/ 	.short	(.L_67 - .L_66)
.L_66:
        /*004c*/ 	.word	0x00000000
        /*0050*/ 	.short	0x0000
        /*0052*/ 	.short	0x0000
        /*0054*/ 	.byte	0x00, 0xf5, 0x21, 0x00


	//----- nvinfo : EIATTR_SPARSE_MMA_MASK
	.align		4
.L_67:
        /*0058*/ 	.byte	0x03, 0x50
        /*005a*/ 	.short	0x0000


	//----- nvinfo : EIATTR_MAXREG_COUNT
	.align		4
        /*005c*/ 	.byte	0x03, 0x1b
        /*005e*/ 	.short	0x00ff


	//----- nvinfo : EIATTR_MERCURY_ISA_VERSION
	.align		4
        /*0060*/ 	.byte	0x03, 0x5f
        /*0062*/ 	.short	0x0101


	//----- nvinfo : EIATTR_VRC_CTA_INIT_COUNT
	.align		4
        /*0064*/ 	.byte	0x02, 0x4a
	.zero		1
	.zero		1


	//----- nvinfo : EIATTR_EXIT_INSTR_OFFSETS
	.align		4
        /*0068*/ 	.byte	0x04, 0x1c
        /*006a*/ 	.short	(.L_69 - .L_68)


	//   ....[0]....
.L_68:
        /*006c*/ 	.word	0x00000520


	//   ....[1]....
        /*0070*/ 	.word	0x00000540


	//   ....[2]....
        /*0074*/ 	.word	0x00000570


	//----- nvinfo : EIATTR_CRS_STACK_SIZE
	.align		4
.L_69:
        /*0078*/ 	.byte	0x04, 0x1e
        /*007a*/ 	.short	(.L_71 - .L_70)
.L_70:
        /*007c*/ 	.word	0x00000000


	//----- nvinfo : EIATTR_CBANK_PARAM_SIZE
	.align		4
.L_71:
        /*0080*/ 	.byte	0x03, 0x19
        /*0082*/ 	.short	0x0028


	//----- nvinfo : EIATTR_PARAM_CBANK
	.align		4
        /*0084*/ 	.byte	0x04, 0x0a
        /*0086*/ 	.short	(.L_73 - .L_72)
	.align		4
.L_72:
        /*0088*/ 	.word	index@(.nv.constant0._Z16pressure_poissonPfS_S_dd)
        /*008c*/ 	.short	0x0380
        /*008e*/ 	.short	0x0028


	//----- nvinfo : EIATTR_SW_WAR
	.align		4
.L_73:
        /*0090*/ 	.byte	0x04, 0x36
        /*0092*/ 	.short	(.L_75 - .L_74)
.L_74:
        /*0094*/ 	.word	0x00000008
.L_75:


//--------------------- .nv.info._Z9compute_bPfS_S_dddd --------------------------
	.section	.nv.info._Z9compute_bPfS_S_dddd,"",@"SHT_CUDA_INFO"
	.sectionflags	@""
	.align	4


	//----- nvinfo : EIATTR_CUDA_API_VERSION
	.align		4
        /*0000*/ 	.byte	0x04, 0x37
        /*0002*/ 	.short	(.L_77 - .L_76)
.L_76:
        /*0004*/ 	.word	0x00000082


	//----- nvinfo : EIATTR_KPARAM_INFO
	.align		4
.L_77:
        /*0008*/ 	.byte	0x04, 0x17
        /*000a*/ 	.short	(.L_79 - .L_78)
.L_78:
        /*000c*/ 	.word	0x00000000
        /*0010*/ 	.short	0x0006
        /*0012*/ 	.short	0x0030
        /*0014*/ 	.byte	0x00, 0xf0, 0x21, 0x00


	//----- nvinfo : EIATTR_KPARAM_INFO
	.align		4
.L_79:
        /*0018*/ 	.byte	0x04, 0x17
        /*001a*/ 	.short	(.L_81 - .L_80)
.L_80:
        /*001c*/ 	.word	0x00000000
        /*0020*/ 	.short	0x0005
        /*0022*/ 	.short	0x0028
        /*0024*/ 	.byte	0x00, 0xf0, 0x21, 0x00


	//----- nvinfo : EIATTR_KPARAM_INFO
	.align		4
.L_81:
        /*0028*/ 	.byte	0x04, 0x17
        /*002a*/ 	.short	(.L_83 - .L_82)
.L_82:
        /*002c*/ 	.word	0x00000000
        /*0030*/ 	.short	0x0004
        /*0032*/ 	.short	0x0020
        /*0034*/ 	.byte	0x00, 0xf0, 0x21, 0x00


	//----- nvinfo : EIATTR_KPARAM_INFO
	.align		4
.L_83:
        /*0038*/ 	.byte	0x04, 0x17
        /*003a*/ 	.short	(.L_85 - .L_84)
.L_84:
        /*003c*/ 	.word	0x00000000
        /*0040*/ 	.short	0x0003
        /*0042*/ 	.short	0x0018
        /*0044*/ 	.byte	0x00, 0xf0, 0x21, 0x00


	//----- nvinfo : EIATTR_KPARAM_INFO
	.align		4
.L_85:
        /*0048*/ 	.byte	0x04, 0x17
        /*004a*/ 	.short	(.L_87 - .L_86)
.L_86:
        /*004c*/ 	.word	0x00000000
        /*0050*/ 	.short	0x0002
        /*0052*/ 	.short	0x0010
        /*0054*/ 	.byte	0x00, 0xf5, 0x21, 0x00


	//----- nvinfo : EIATTR_KPARAM_INFO
	.align		4
.L_87:
        /*0058*/ 	.byte	0x04, 0x17
        /*005a*/ 	.short	(.L_89 - .L_88)
.L_88:
        /*005c*/ 	.word	0x00000000
        /*0060*/ 	.short	0x0001
        /*0062*/ 	.short	0x0008
        /*0064*/ 	.byte	0x00, 0xf5, 0x21, 0x00


	//----- nvinfo : EIATTR_KPARAM_INFO
	.align		4
.L_89:
        /*0068*/ 	.byte	0x04, 0x17
        /*006a*/ 	.short	(.L_91 - .L_90)
.L_90:
        /*006c*/ 	.word	0x00000000
        /*0070*/ 	.short	0x0000
        /*0072*/ 	.short	0x0000
        /*0074*/ 	.byte	0x00, 0xf5, 0x21, 0x00


	//----- nvinfo : EIATTR_SPARSE_MMA_MASK
	.align		4
.L_91:
        /*0078*/ 	.byte	0x03, 0x50
        /*007a*/ 	.short	0x0000


	//----- nvinfo : EIATTR_MAXREG_COUNT
	.align		4
        /*007c*/ 	.byte	0x03, 0x1b
        /*007e*/ 	.short	0x00ff


	//----- nvinfo : EIATTR_MERCURY_ISA_VERSION
	.align		4
        /*0080*/ 	.byte	0x03, 0x5f
        /*0082*/ 	.short	0x0101


	//----- nvinfo : EIATTR_VRC_CTA_INIT_COUNT
	.align		4
        /*0084*/ 	.byte	0x02, 0x4a
	.zero		1
	.zero		1


	//----- nvinfo : EIATTR_EXIT_INSTR_OFFSETS
	.align		4
        /*0088*/ 	.byte	0x04, 0x1c
        /*008a*/ 	.short	(.L_93 - .L_92)


	//   ....[0]....
.L_92:
        /*008c*/ 	.word	0x000000c0


	//   ....[1]....
        /*0090*/ 	.word	0x00000a20


	//----- nvinfo : EIATTR_CRS_STACK_SIZE
	.align		4
.L_93:
        /*0094*/ 	.byte	0x04, 0x1e
        /*0096*/ 	.short	(.L_95 - .L_94)
.L_94:
        /*0098*/ 	.word	0x00000000


	//----- nvinfo : EIATTR_CBANK_PARAM_SIZE
	.align		4
.L_95:
        /*009c*/ 	.byte	0x03, 0x19
        /*009e*/ 	.short	0x0038


	//----- nvinfo : EIATTR_PARAM_CBANK
	.align		4
        /*00a0*/ 	.byte	0x04, 0x0a
        /*00a2*/ 	.short	(.L_97 - .L_96)
	.align		4
.L_96:
        /*00a4*/ 	.word	index@(.nv.constant0._Z9compute_bPfS_S_dddd)
        /*00a8*/ 	.short	0x0380
        /*00aa*/ 	.short	0x0038


	//----- nvinfo : EIATTR_SW_WAR
	.align		4
.L_97:
        /*00ac*/ 	.byte	0x04, 0x36
        /*00ae*/ 	.short	(.L_99 - .L_98)
.L_98:
        /*00b0*/ 	.word	0x00000008
.L_99:


//--------------------- .nv.callgraph             --------------------------
	.section	.nv.callgraph,"",@"SHT_CUDA_CALLGRAPH"
	.align	4
	.sectionentsize	8
	.align		4
        /*0000*/ 	.word	0x00000000
	.align		4
        /*0004*/ 	.word	0xffffffff
	.align		4
        /*0008*/ 	.word	0x00000000
	.align		4
        /*000c*/ 	.word	0xfffffffe
	.align		4
        /*0010*/ 	.word	0x00000000
	.align		4
        /*0014*/ 	.word	0xfffffffd
	.align		4
        /*0018*/ 	.word	0x00000000
	.align		4
        /*001c*/ 	.word	0xfffffffc


//--------------------- .text._Z15update_velocityPfS_S_S_S_ddddd --------------------------
	.section	.text._Z15update_velocityPfS_S_S_S_ddddd,"ax",@progbits
	.align	128
        .global         _Z15update_velocityPfS_S_S_S_ddddd
        .type           _Z15update_velocityPfS_S_S_S_ddddd,@function
        .size           _Z15update_velocityPfS_S_S_S_ddddd,(.L_x_60 - _Z15update_velocityPfS_S_S_S_ddddd)
        .other          _Z15update_velocityPfS_S_S_S_ddddd,@"STO_CUDA_ENTRY STV_DEFAULT"
_Z15update_velocityPfS_S_S_S_ddddd:
.text._Z15update_velocityPfS_S_S_S_ddddd:
[----:B------:R-:W-:Y:S01]  /*0000*/  LDC R1, c[0x0][0x37c] ;  /* 0x0000df00ff017b82 */ /* 0x000fe20000000800 */
[----:B------:R-:W0:Y:S07]  /*0010*/  S2R R5, SR_TID.X ;  /* 0x0000000000057919 */ /* 0x000e2e0000002100 */
[----:B------:R-:W1:Y:S01]  /*0020*/  LDC R3, c[0x0][0x364] ;  /* 0x0000d900ff037b82 */ /* 0x000e620000000800 */
[----:B------:R-:W-:Y:S01]  /*0030*/  BSSY.RECONVERGENT B0, `(.L_x_0) ;  /* 0x000015b000007945 */ /* 0x000fe20003800200 */
[----:B------:R-:W1:Y:S06]  /*0040*/  S2R R0, SR_TID.Y ;  /* 0x0000000000007919 */ /* 0x000e6c0000002200 */
[----:B------:R-:W0:Y:S08]  /*0050*/  S2UR UR5, SR_CTAID.X ;  /* 0x00000000000579c3 */ /* 0x000e300000002500 */
[----:B------:R-:W0:Y:S08]  /*0060*/  LDC R4, c[0x0][0x360] ;  /* 0x0000d800ff047b82 */ /* 0x000e300000000800 */
[----:B------:R-:W1:Y:S01]  /*0070*/  S2UR UR4, SR_CTAID.Y ;  /* 0x00000000000479c3 */ /* 0x000e620000002600 */
[----:B0-----:R-:W-:-:S02]  /*0080*/  IMAD R4, R4, UR5, R5 ;  /* 0x0000000504047c24 */ /* 0x001fc4000f8e0205 */
[----:B-1----:R-:W-:Y:S01]  /*0090*/  IMAD R3, R3, UR4, R0 ;  /* 0x0000000403037c24 */ /* 0x002fe2000f8e0200 */
[----:B------:R-:W0:Y:S01]  /*00a0*/  LDCU.64 UR4, c[0x0][0x358] ;  /* 0x00006b00ff0477ac */ /* 0x000e220008000a00 */
[----:B------:R-:W-:Y:S02]  /*00b0*/  VIADD R0, R4, 0xffffffff ;  /* 0xffffffff04007836 */ /* 0x000fe40000000000 */
[----:B------:R-:W-:-:S03]  /*00c0*/  IMAD R2, R3, 0x29, R4 ;  /* 0x0000002903027824 */ /* 0x000fc600078e0204 */
[----:B------:R-:W-:-:S04]  /*00d0*/  VIADDMNMX.U32 R0, R3, 0xffffffff, R0, !PT ;  /* 0xffffffff03007846 */ /* 0x000fc80007800000 */
[----:B------:R-:W-:-:S13]  /*00e0*/  ISETP.GT.U32.AND P0, PT, R0, 0x26, PT ;  /* 0x000000260000780c */ /* 0x000fda0003f04070 */
[----:B0-----:R-:W-:Y:S05]  /*00f0*/  @P0 BRA `(.L_x_1) ;  /* 0x0000001400380947 */ /* 0x001fea0003800000 */
[----:B------:R-:W0:Y:S01]  /*0100*/  LDC.64 R14, c[0x0][0x390] ;  /* 0x0000e400ff0e7b82 */ /* 0x000e220000000a00 */
[----:B------:R-:W1:Y:S07]  /*0110*/  LDCU UR6, c[0x0][0x3b4] ;  /* 0x00007680ff0677ac */ /* 0x000e6e0008000800 */
[----:B------:R-:W2:Y:S01]  /*0120*/  LDC.64 R10, c[0x0][0x3b0] ;  /* 0x0000ec00ff0a7b82 */ /* 0x000ea20000000a00 */
[----:B0-----:R-:W-:-:S05]  /*0130*/  IMAD.WIDE.U32 R14, R2, 0x4, R14 ;  /* 0x00000004020e7825 */ /* 0x001fca00078e000e */
[----:B------:R-:W3:Y:S04]  /*0140*/  LDG.E R0, desc[UR4][R14.64] ;  /* 0x000000040e007981 */ /* 0x000ee8000c1e1900 */
[----:B------:R-:W3:Y:S01]  /*0150*/  LDG.E R19, desc[UR4][R14.64+-0x4] ;  /* 0xfffffc040e137981 */ /* 0x000ee2000c1e1900 */
[----:B-1----:R-:W2:Y:S01]  /*0160*/  MUFU.RCP64H R7, UR6 ;  /* 0x0000000600077d08 */ /* 0x002ea20008001800 */
[----:B------:R-:W-:Y:S01]  /*0170*/  IMAD.MOV.U32 R6, RZ, RZ, 0x1 ;  /* 0x00000001ff067424 */ /* 0x000fe200078e00ff */
[----:B------:R-:W-:Y:S05]  /*0180*/  BSSY.RECONVERGENT B1, `(.L_x_2) ;  /* 0x0000016000017945 */ /* 0x000fea0003800200 */
[----:B--2---:R-:W-:-:S08]  /*0190*/  DFMA R8, R6, -R10, 1 ;  /* 0x3ff000000608742b */ /* 0x004fd0000000080a */
[----:B------:R-:W-:-:S08]  /*01a0*/  DFMA R8, R8, R8, R8 ;  /* 0x000000080808722b */ /* 0x000fd00000000008 */
[----:B------:R-:W-:-:S08]  /*01b0*/  DFMA R8, R6, R8, R6 ;  /* 0x000000080608722b */ /* 0x000fd00000000006 */
[----:B------:R-:W-:-:S08]  /*01c0*/  DFMA R6, R8, -R10, 1 ;  /* 0x3ff000000806742b */ /* 0x000fd0000000080a */
[----:B------:R-:W-:Y:S01]  /*01d0*/  DFMA R6, R8, R6, R8 ;  /* 0x000000060806722b */ /* 0x000fe20000000008 */
[----:B---3--:R-:W-:-:S06]  /*01e0*/  FADD R24, R0, -R19 ;  /* 0x8000001300187221 */ /* 0x008fcc0000000000 */
[----:B------:R-:W0:Y:S02]  /*01f0*/  F2F.F64.F32 R24, R24 ;  /* 0x0000001800187310 */ /* 0x000e240000201800 */
[----:B0-----:R-:W-:Y:S01]  /*0200*/  DMUL R8, R24, R6 ;  /* 0x0000000618087228 */ /* 0x001fe20000000000 */
[----:B------:R-:W-:-:S07]  /*0210*/  FSETP.GEU.AND P1, PT, |R25|, 6.5827683646048100446e-37, PT ;  /* 0x036000001900780b */ /* 0x000fce0003f2e200 */
[----:B------:R-:W-:-:S08]  /*0220*/  DFMA R10, R8, -R10, R24 ;  /* 0x8000000a080a722b */ /* 0x000fd00000000018 */
[----:B------:R-:W-:-:S10]  /*0230*/  DFMA R6, R6, R10, R8 ;  /* 0x0000000a0606722b */ /* 0x000fd40000000008 */
[----:B------:R-:W-:-:S05]  /*0240*/  FFMA R5, RZ, UR6, R7 ;  /* 0x00000006ff057c23 */ /* 0x000fca0008000007 */
[----:B------:R-:W-:-:S13]  /*0250*/  FSETP.GT.AND P0, PT, |R5|, 1.469367938527859385e-39, PT ;  /* 0x001000000500780b */ /* 0x000fda0003f04200 */
[----:B------:R-:W-:Y:S05]  /*0260*/  @P0 BRA P1, `(.L_x_3) ;  /* 0x00000000001c0947 */ /* 0x000fea0000800000 */
[----:B------:R-:W0:Y:S01]  /*0270*/  LDCU.64 UR6, c[0x0][0x3b0] ;  /* 0x00007600ff0677ac */ /* 0x000e220008000a00 */
[----:B------:R-:W-:Y:S01]  /*0280*/  MOV R6, 0x2c0 ;  /* 0x000002c000067802 */ /* 0x000fe20000000f00 */
[----:B0-----:R-:W-:Y:S01]  /*0290*/  IMAD.U32 R22, RZ, RZ, UR6 ;  /* 0x00000006ff167e24 */ /* 0x001fe2000f8e00ff */
[----:B------:R-:W-:-:S07]  /*02a0*/  MOV R23, UR7 ;  /* 0x0000000700177c02 */ /* 0x000fce0008000f00 */
[----:B------:R-:W-:Y:S05]  /*02b0*/  CALL.REL.NOINC `($__internal_0_$__cuda_sm20_div_rn_f64_full) ;  /* 0x0000001400107944 */ /* 0x000fea0003c00000 */
[----:B------:R-:W-:Y:S02]  /*02c0*/  IMAD.MOV.U32 R6, RZ, RZ, R22 ;  /* 0x000000ffff067224 */ /* 0x000fe400078e0016 */
[----:B------:R-:W-:-:S07]  /*02d0*/  IMAD.MOV.U32 R7, RZ, RZ, R23 ;  /* 0x000000ffff077224 */ /* 0x000fce00078e0017 */
.L_x_3:
[----:B------:R-:W-:Y:S05]  /*02e0*/  BSYNC.RECONVERGENT B1 ;  /* 0x0000000000017941 */ /* 0x000fea0003800200 */
.L_x_2:
[----:B------:R-:W2:Y:S01]  /*02f0*/  LDG.E R41, desc[UR4][R14.64+-0xa4] ;  /* 0xffff5c040e297981 */ /* 0x000ea2000c1e1900 */
[----:B------:R-:W0:Y:S01]  /*0300*/  LDCU UR6, c[0x0][0x3bc] ;  /* 0x00007780ff0677ac */ /* 0x000e220008000800 */
[----:B------:R-:W1:Y:S01]  /*0310*/  LDC.64 R12, c[0x0][0x3b8] ;  /* 0x0000ee00ff0c7b82 */ /* 0x000e620000000a00 */
[----:B------:R-:W-:Y:S01]  /*0320*/  IMAD.MOV.U32 R8, RZ, RZ, 0x1 ;  /* 0x00000001ff087424 */ /* 0x000fe200078e00ff */
[----:B------:R-:W-:Y:S01]  /*0330*/  F2F.F32.F64 R5, R6 ;  /* 0x0000000600057310 */ /* 0x000fe20000301000 */
[----:B------:R-:W-:Y:S07]  /*0340*/  BSSY.RECONVERGENT B1, `(.L_x_4) ;  /* 0x0000017000017945 */ /* 0x000fee0003800200 */
[----:B0-----:R-:W1:Y:S02]  /*0350*/  MUFU.RCP64H R9, UR6 ;  /* 0x0000000600097d08 */ /* 0x001e640008001800 */
[----:B-1----:R-:W-:-:S08]  /*0360*/  DFMA R10, R8, -R12, 1 ;  /* 0x3ff00000080a742b */ /* 0x002fd0000000080c */
[----:B------:R-:W-:-:S08]  /*0370*/  DFMA R10, R10, R10, R10 ;  /* 0x0000000a0a0a722b */ /* 0x000fd0000000000a */
[----:B------:R-:W-:-:S08]  /*0380*/  DFMA R10, R8, R10, R8 ;  /* 0x0000000a080a722b */ /* 0x000fd00000000008 */
[----:B------:R-:W-:-:S08]  /*0390*/  DFMA R8, R10, -R12, 1 ;  /* 0x3ff000000a08742b */ /* 0x000fd0000000080c */
[----:B------:R-:W-:Y:S01]  /*03a0*/  DFMA R8, R10, R8, R10 ;  /* 0x000000080a08722b */ /* 0x000fe2000000000a */
[----:B--2---:R-:W-:-:S06]  /*03b0*/  FADD R24, R0, -R41 ;  /* 0x8000002900187221 */ /* 0x004fcc0000000000 */
        /* <DEDUP_REMOVED lines=9> */
[----:B------:R-:W-:Y:S02]  /*0450*/  MOV R6, 0x490 ;  /* 0x0000049000067802 */ /* 0x000fe40000000f00 */
[----:B0-----:R-:W-:Y:S01]  /*0460*/  MOV R22, UR6 ;  /* 0x0000000600167c02 */ /* 0x001fe20008000f00 */
[----:B------:R-:W-:-:S07]  /*0470*/  IMAD.U32 R23, RZ, RZ, UR7 ;  /* 0x00000007ff177e24 */ /* 0x000fce000f8e00ff */
[----:B------:R-:W-:Y:S05]  /*0480*/  CALL.REL.NOINC `($__internal_0_$__cuda_sm20_div_rn_f64_full) ;  /* 0x00000010009c7944 */ /* 0x000fea0003c00000 */
[----:B------:R-:W-:Y:S02]  /*0490*/  IMAD.MOV.U32 R10, RZ, RZ, R22 ;  /* 0x000000ffff0a7224 */ /* 0x000fe400078e0016 */
[----:B------:R-:W-:-:S07]  /*04a0*/  IMAD.MOV.U32 R11, RZ, RZ, R23 ;  /* 0x000000ffff0b7224 */ /* 0x000fce00078e0017 */
.L_x_5:
[----:B------:R-:W-:Y:S05]  /*04b0*/  BSYNC.RECONVERGENT B1 ;  /* 0x0000000000017941 */ /* 0x000fea0003800200 */
.L_x_4:
[----:B------:R-:W0:Y:S01]  /*04c0*/  LDC.64 R12, c[0x0][0x398] ;  /* 0x0000e600ff0c7b82 */ /* 0x000e220000000a00 */
[----:B------:R-:W1:Y:S07]  /*04d0*/  LDCU UR6, c[0x0][0x3b4] ;  /* 0x00007680ff0677ac */ /* 0x000e6e0008000800 */
[----:B------:R-:W2:Y:S01]  /*04e0*/  LDC.64 R20, c[0x0][0x3b0] ;  /* 0x0000ec00ff147b82 */ /* 0x000ea20000000a00 */
[----:B0-----:R-:W-:-:S05]  /*04f0*/  IMAD.WIDE.U32 R12, R2, 0x4, R12 ;  /* 0x00000004020c7825 */ /* 0x001fca00078e000c */
[----:B------:R-:W3:Y:S04]  /*0500*/  LDG.E R7, desc[UR4][R12.64] ;  /* 0x000000040c077981 */ /* 0x000ee8000c1e1900 */
[----:B------:R-:W3:Y:S01]  /*0510*/  LDG.E R8, desc[UR4][R12.64+-0x4] ;  /* 0xfffffc040c087981 */ /* 0x000ee2000c1e1900 */
[----:B-1----:R-:W2:Y:S01]  /*0520*/  MUFU.RCP64H R17, UR6 ;  /* 0x0000000600117d08 */ /* 0x002ea20008001800 */
[----:B------:R-:W-:Y:S01]  /*0530*/  MOV R16, 0x1 ;  /* 0x0000000100107802 */ /* 0x000fe20000000f00 */
[----:B------:R-:W-:Y:S06]  /*0540*/  BSSY.RECONVERGENT B1, `(.L_x_6) ;  /* 0x0000017000017945 */ /* 0x000fec0003800200 */
[----:B------:R-:W-:Y:S01]  /*0550*/  F2F.F32.F64 R9, R10 ;  /* 0x0000000a00097310 */ /* 0x000fe20000301000 */
        /* <DEDUP_REMOVED lines=16> */
[----:B0-----:R-:W-:Y:S02]  /*0660*/  IMAD.U32 R22, RZ, RZ, UR6 ;  /* 0x00000006ff167e24 */ /* 0x001fe4000f8e00ff */
[----:B------:R-:W-:-:S07]  /*0670*/  IMAD.U32 R23, RZ, RZ, UR7 ;  /* 0x00000007ff177e24 */ /* 0x000fce000f8e00ff */
[----:B------:R-:W-:Y:S05]  /*0680*/  CALL.REL.NOINC `($__internal_0_$__cuda_sm20_div_rn_f64_full) ;  /* 0x00000010001c7944 */ /* 0x000fea0003c00000 */
[----:B------:R-:W-:Y:S01]  /*0690*/  IMAD.MOV.U32 R16, RZ, RZ, R22 ;  /* 0x000000ffff107224 */ /* 0x000fe200078e0016 */
[----:B------:R-:W-:-:S07]  /*06a0*/  MOV R17, R23 ;  /* 0x0000001700117202 */ /* 0x000fce0000000f00 */
.L_x_7:
[----:B------:R-:W-:Y:S05]  /*06b0*/  BSYNC.RECONVERGENT B1 ;  /* 0x0000000000017941 */ /* 0x000fea0003800200 */
.L_x_6:
        /* <DEDUP_REMOVED lines=26> */
[----:B------:R-:W-:Y:S01]  /*0860*/  MOV R34, R22 ;  /* 0x0000001600227202 */ /* 0x000fe20000000f00 */
[----:B------:R-:W-:-:S07]  /*0870*/  IMAD.MOV.U32 R35, RZ, RZ, R23 ;  /* 0x000000ffff237224 */ /* 0x000fce00078e0017 */
.L_x_9:
[----:B------:R-:W-:Y:S05]  /*0880*/  BSYNC.RECONVERGENT B1 ;  /* 0x0000000000017941 */ /* 0x000fea0003800200 */
.L_x_8:
[----:B------:R-:W0:Y:S01]  /*0890*/  LDC.64 R44, c[0x0][0x3a0] ;  /* 0x0000e800ff2c7b82 */ /* 0x000e220000000a00 */
[----:B------:R-:W1:Y:S07]  /*08a0*/  LDCU.64 UR6, c[0x0][0x3b0] ;  /* 0x00007600ff0677ac */ /* 0x000e6e0008000a00 */
[----:B------:R-:W2:Y:S01]  /*08b0*/  LDC.64 R16, c[0x0][0x3c0] ;  /* 0x0000f000ff107b82 */ /* 0x000ea20000000a00 */
[----:B0-----:R-:W-:-:S05]  /*08c0*/  IMAD.WIDE.U32 R44, R2, 0x4, R44 ;  /* 0x00000004022c7825 */ /* 0x001fca00078e002c */
[----:B------:R-:W3:Y:S04]  /*08d0*/  LDG.E R27, desc[UR4][R44.64+0x4] ;  /* 0x000004042c1b7981 */ /* 0x000ee8000c1e1900 */
[----:B------:R-:W3:Y:S01]  /*08e0*/  LDG.E R18, desc[UR4][R44.64] ;  /* 0x000000042c127981 */ /* 0x000ee2000c1e1900 */
[----:B--2---:R-:W-:Y:S01]  /*08f0*/  DADD R16, R16, R16 ;  /* 0x0000000010107229 */ /* 0x004fe20000000010 */
[----:B------:R-:W-:Y:S01]  /*0900*/  IMAD.MOV.U32 R20, RZ, RZ, 0x1 ;  /* 0x00000001ff147424 */ /* 0x000fe200078e00ff */
[----:B------:R-:W-:Y:S01]  /*0910*/  F2F.F32.F64 R34, R34 ;  /* 0x0000002200227310 */ /* 0x000fe20000301000 */
[----:B------:R-:W-:Y:S05]  /*0920*/  BSSY.RECONVERGENT B1, `(.L_x_10) ;  /* 0x0000015000017945 */ /* 0x000fea0003800200 */
[----:B-1----:R-:W-:-:S06]  /*0930*/  DMUL R22, R16, UR6 ;  /* 0x0000000610167c28 */ /* 0x002fcc0008000000 */
[----:B------:R-:W0:Y:S02]  /*0940*/  MUFU.RCP64H R21, R23 ;  /* 0x0000001700157308 */ /* 0x000e240000001800 */
[----:B0-----:R-:W-:-:S08]  /*0950*/  DFMA R24, -R22, R20, 1 ;  /* 0x3ff000001618742b */ /* 0x001fd00000000114 */
[----:B------:R-:W-:-:S08]  /*0960*/  DFMA R24, R24, R24, R24 ;  /* 0x000000181818722b */ /* 0x000fd00000000018 */
[----:B------:R-:W-:Y:S01]  /*0970*/  DFMA R20, R20, R24, R20 ;  /* 0x000000181414722b */ /* 0x000fe20000000014 */
[----:B---3--:R-:W-:-:S07]  /*0980*/  FADD R24, R27, -R18 ;  /* 0x800000121b187221 */ /* 0x008fce0000000000 */
[----:B------:R-:W-:Y:S01]  /*0990*/  DFMA R26, -R22, R20, 1 ;  /* 0x3ff00000161a742b */ /* 0x000fe20000000114 */
[----:B------:R-:W0:Y:S07]  /*09a0*/  F2F.F64.F32 R24, R24 ;  /* 0x0000001800187310 */ /* 0x000e2e0000201800 */
[----:B------:R-:W-:-:S08]  /*09b0*/  DFMA R20, R20, R26, R20 ;  /* 0x0000001a1414722b */ /* 0x000fd00000000014 */
[----:B0-----:R-:W-:Y:S01]  /*09c0*/  DMUL R26, R24, R20 ;  /* 0x00000014181a7228 */ /* 0x001fe20000000000 */
[----:B------:R-:W-:-:S07]  /*09d0*/  FSETP.GEU.AND P1, PT, |R25|, 6.5827683646048100446e-37, PT ;  /* 0x036000001900780b */ /* 0x000fce0003f2e200 */
[----:B------:R-:W-:-:S08]  /*09e0*/  DFMA R28, -R22, R26, R24 ;  /* 0x0000001a161c722b */ /* 0x000fd00000000118 */
[----:B------:R-:W-:-:S10]  /*09f0*/  DFMA R20, R20, R28, R26 ;  /* 0x0000001c1414722b */ /* 0x000fd4000000001a */
[----:B------:R-:W-:-:S05]  /*0a00*/  FFMA R6, RZ, R23, R21 ;  /* 0x00000017ff067223 */ /* 0x000fca0000000015 */
[----:B------:R-:W-:-:S13]  /*0a10*/  FSETP.GT.AND P0, PT, |R6|, 1.469367938527859385e-39, PT ;  /* 0x001000000600780b */ /* 0x000fda0003f04200 */
[----:B------:R-:W-:Y:S05]  /*0a20*/  @P0 BRA P1, `(.L_x_11) ;  /* 0x0000000000100947 */ /* 0x000fea0000800000 */
[----:B------:R-:W-:-:S07]  /*0a30*/  MOV R6, 0xa50 ;  /* 0x00000a5000067802 */ /* 0x000fce0000000f00 */
[----:B------:R-:W-:Y:S05]  /*0a40*/  CALL.REL.NOINC `($__internal_0_$__cuda_sm20_div_rn_f64_full) ;  /* 0x0000000c002c7944 */ /* 0x000fea0003c00000 */
[----:B------:R-:W-:Y:S01]  /*0a50*/  IMAD.MOV.U32 R20, RZ, RZ, R22 ;  /* 0x000000ffff147224 */ /* 0x000fe200078e0016 */
[----:B------:R-:W-:-:S07]  /*0a60*/  MOV R21, R23 ;  /* 0x0000001700157202 */ /* 0x000fce0000000f00 */
.L_x_11:
[----:B------:R-:W-:Y:S05]  /*0a70*/  BSYNC.RECONVERGENT B1 ;  /* 0x0000000000017941 */ /* 0x000fea0003800200 */
.L_x_10:
[----:B------:R-:W2:Y:S01]  /*0a80*/  LDG.E R45, desc[UR4][R44.64+0xa4] ;  /* 0x0000a4042c2d7981 */ /* 0x000ea2000c1e1900 */
[----:B------:R-:W0:Y:S01]  /*0a90*/  LDCU.64 UR6, c[0x0][0x3b8] ;  /* 0x00007700ff0677ac */ /* 0x000e220008000a00 */
[----:B------:R-:W-:Y:S01]  /*0aa0*/  F2F.F32.F64 R35, R20 ;  /* 0x0000001400237310 */ /* 0x000fe20000301000 */
[----:B------:R-:W-:Y:S01]  /*0ab0*/  BSSY.RECONVERGENT B1, `(.L_x_12) ;  /* 0x0000016000017945 */ /* 0x000fe20003800200 */
[----:B0-----:R-:W-:Y:S01]  /*0ac0*/  DMUL R22, R16, UR6 ;  /* 0x0000000610167c28 */ /* 0x001fe20008000000 */
[----:B------:R-:W-:-:S05]  /*0ad0*/  IMAD.MOV.U32 R16, RZ, RZ, 0x1 ;  /* 0x00000001ff107424 */ /* 0x000fca00078e00ff */
[----:B------:R-:W0:Y:S02]  /*0ae0*/  MUFU.RCP64H R17, R23 ;  /* 0x0000001700117308 */ /* 0x000e240000001800 */
[----:B0-----:R-:W-:-:S08]  /*0af0*/  DFMA R24, -R22, R16, 1 ;  /* 0x3ff000001618742b */ /* 0x001fd00000000110 */
[----:B------:R-:W-:-:S08]  /*0b00*/  DFMA R24, R24, R24, R24 ;  /* 0x000000181818722b */ /* 0x000fd00000000018 */
[----:B------:R-:W-:-:S08]  /*0b10*/  DFMA R16, R16, R24, R16 ;  /* 0x000000181010722b */ /* 0x000fd00000000010 */
[----:B------:R-:W-:-:S08]  /*0b20*/  DFMA R26, -R22, R16, 1 ;  /* 0x3ff00000161a742b */ /* 0x000fd00000000110 */
[----:B------:R-:W-:Y:S01]  /*0b30*/  DFMA R26, R16, R26, R16 ;  /* 0x0000001a101a722b */ /* 0x000fe20000000010 */
[----:B--2---:R-:W-:-:S06]  /*0b40*/  FADD R24, -R18, R45 ;  /* 0x0000002d12187221 */ /* 0x004fcc0000000100 */
[----:B------:R-:W0:Y:S02]  /*0b50*/  F2F.F64.F32 R24, R24 ;  /* 0x0000001800187310 */ /* 0x000e240000201800 */
        /* <DEDUP_REMOVED lines=9> */
[----:B------:R-:W-:Y:S02]  /*0bf0*/  IMAD.MOV.U32 R36, RZ, RZ, R22 ;  /* 0x000000ffff247224 */ /* 0x000fe400078e0016 */
[----:B------:R-:W-:-:S07]  /*0c00*/  IMAD.MOV.U32 R37, RZ, RZ, R23 ;  /* 0x000000ffff257224 */ /* 0x000fce00078e0017 */
.L_x_13:
[----:B------:R-:W-:Y:S05]  /*0c10*/  BSYNC.RECONVERGENT B1 ;  /* 0x0000000000017941 */ /* 0x000fea0003800200 */
.L_x_12:
[----:B------:R-:W2:Y:S01]  /*0c20*/  LDG.E R25, desc[UR4][R14.64+0x4] ;  /* 0x000004040e197981 */ /* 0x000ea2000c1e1900 */
[----:B------:R-:W0:Y:S01]  /*0c30*/  LDC.64 R16, c[0x0][0x3b0] ;  /* 0x0000ec00ff107b82 */ /* 0x000e220000000a00 */
[----:B------:R-:W-:Y:S01]  /*0c40*/  MOV R20, 0x1 ;  /* 0x0000000100147802 */ /* 0x000fe20000000f00 */
[----:B------:R-:W-:Y:S01]  /*0c50*/  FADD R42, R0, R0 ;  /* 0x00000000002a7221 */ /* 0x000fe20000000000 */
[----:B------:R-:W-:Y:S01]  /*0c60*/  F2F.F32.F64 R36, R36 ;  /* 0x0000002400247310 */ /* 0x000fe20000301000 */
[----:B------:R-:W-:Y:S01]  /*0c70*/  BSSY.RECONVERGENT B1, `(.L_x_14) ;  /* 0x0000016000017945 */ /* 0x000fe20003800200 */
[----:B0-----:R-:W-:-:S06]  /*0c80*/  DMUL R16, R16, R16 ;  /* 0x0000001010107228 */ /* 0x001fcc0000000000 */
[----:B------:R-:W0:Y:S02]  /*0c90*/  MUFU.RCP64H R21, R17 ;  /* 0x0000001100157308 */ /* 0x000e240000001800 */
[----:B0-----:R-:W-:-:S08]  /*0ca0*/  DFMA R22, -R16, R20, 1 ;  /* 0x3ff000001016742b */ /* 0x001fd00000000114 */
[----:B------:R-:W-:-:S08]  /*0cb0*/  DFMA R22, R22, R22, R22 ;  /* 0x000000161616722b */ /* 0x000fd00000000016 */
[----:B------:R-:W-:Y:S01]  /*0cc0*/  DFMA R20, R20, R22, R20 ;  /* 0x000000161414722b */ /* 0x000fe20000000014 */
[----:B--2---:R-:W-:-:S04]  /*0cd0*/  FADD R6, R25, -R42 ;  /* 0x8000002a19067221 */ /* 0x004fc80000000000 */
[----:B------:R-:W-:-:S03]  /*0ce0*/  FADD R6, R19, R6 ;  /* 0x0000000613067221 */ /* 0x000fc60000000000 */
        /* <DEDUP_REMOVED lines=10> */
[----:B------:R-:W-:Y:S01]  /*0d90*/  IMAD.MOV.U32 R22, RZ, RZ, R16 ;  /* 0x000000ffff167224 */ /* 0x000fe200078e0010 */
[----:B------:R-:W-:Y:S01]  /*0da0*/  MOV R6, 0xdd0 ;  /* 0x00000dd000067802 */ /* 0x000fe20000000f00 */
[----:B------:R-:W-:-:S07]  /*0db0*/  IMAD.MOV.U32 R23, RZ, RZ, R17 ;  /* 0x000000ffff177224 */ /* 0x000fce00078e0011 */
[----:B------:R-:W-:Y:S05]  /*0dc0*/  CALL.REL.NOINC `($__internal_0_$__cuda_sm20_div_rn_f64_full) ;  /* 0x00000008004c7944 */ /* 0x000fea0003c00000 */
.L_x_15:
[----:B------:R-:W-:Y:S05]  /*0dd0*/  BSYNC.RECONVERGENT B1 ;  /* 0x0000000000017941 */ /* 0x000fea0003800200 */
.L_x_14:
[----:B------:R-:W2:Y:S01]  /*0de0*/  LDG.E R27, desc[UR4][R14.64+0xa4] ;  /* 0x0000a4040e1b7981 */ /* 0x000ea2000c1e1900 */
[----:B------:R-:W0:Y:S01]  /*0df0*/  LDC.64 R18, c[0x0][0x3b8] ;  /* 0x0000ee00ff127b82 */ /* 0x000e220000000a00 */
[----:B------:R-:W-:Y:S01]  /*0e00*/  IMAD.MOV.U32 R20, RZ, RZ, 0x1 ;  /* 0x00000001ff147424 */ /* 0x000fe200078e00ff */
[----:B------:R-:W-:Y:S01]  /*0e10*/  BSSY.RECONVERGENT B1, `(.L_x_16) ;  /* 0x0000019000017945 */ /* 0x000fe20003800200 */
[----:B0-----:R-:W-:-:S06]  /*0e20*/  DMUL R18, R18, R18 ;  /* 0x0000001212127228 */ /* 0x001fcc0000000000 */
[----:B------:R-:W0:Y:S02]  /*0e30*/  MUFU.RCP64H R21, R19 ;  /* 0x0000001300157308 */ /* 0x000e240000001800 */
[----:B0-----:R-:W-:-:S08]  /*0e40*/  DFMA R24, -R18, R20, 1 ;  /* 0x3ff000001218742b */ /* 0x001fd00000000114 */
[----:B------:R-:W-:-:S08]  /*0e50*/  DFMA R24, R24, R24, R24 ;  /* 0x000000181818722b */ /* 0x000fd00000000018 */
[----:B------:R-:W-:Y:S01]  /*0e60*/  DFMA R20, R20, R24, R20 ;  /* 0x000000181414722b */ /* 0x000fe20000000014 */
[----:B--2---:R-:W-:-:S07]  /*0e70*/  FADD R42, -R42, R27 ;  /* 0x0000001b2a2a7221 */ /* 0x004fce0000000100 */
[----:B------:R-:W-:Y:S01]  /*0e80*/  DFMA R26, -R18, R20, 1 ;  /* 0x3ff00000121a742b */ /* 0x000fe20000000114 */
[----:B------:R-:W-:Y:S02]  /*0e90*/  FADD R24, R41, R42 ;  /* 0x0000002a29187221 */ /* 0x000fe40000000000 */
[----:B------:R-:W-:Y:S05]  /*0ea0*/  F2F.F32.F64 R42, R22 ;  /* 0x00000016002a7310 */ /* 0x000fea0000301000 */
[----:B------:R-:W-:-:S03]  /*0eb0*/  DFMA R20, R20, R26, R20 ;  /* 0x0000001a1414722b */ /* 0x000fc60000000014 */
[----:B------:R-:W0:Y:S05]  /*0ec0*/  F2F.F64.F32 R24, R24 ;  /* 0x0000001800187310 */ /* 0x000e2a0000201800 */
[----:B0-----:R-:W-:Y:S01]  /*0ed0*/  DMUL R26, R24, R20 ;  /* 0x00000014181a7228 */ /* 0x001fe20000000000 */
[----:B------:R-:W-:-:S07]  /*0ee0*/  FSETP.GEU.AND P1, PT, |R25|, 6.5827683646048100446e-37, PT ;  /* 0x036000001900780b */ /* 0x000fce0003f2e200 */
[----:B------:R-:W-:-:S08]  /*0ef0*/  DFMA R28, -R18, R26, R24 ;  /* 0x0000001a121c722b */ /* 0x000fd00000000118 */
[----:B------:R-:W-:-:S10]  /*0f00*/  DFMA R20, R20, R28, R26 ;  /* 0x0000001c1414722b */ /* 0x000fd4000000001a */
[----:B------:R-:W-:-:S05]  /*0f10*/  FFMA R6, RZ, R19, R21 ;  /* 0x00000013ff067223 */ /* 0x000fca0000000015 */
[----:B------:R-:W-:-:S13]  /*0f20*/  FSETP.GT.AND P0, PT, |R6|, 1.469367938527859385e-39, PT ;  /* 0x001000000600780b */ /* 0x000fda0003f04200 */
[----:B------:R-:W-:Y:S05]  /*0f30*/  @P0 BRA P1, `(.L_x_17) ;  /* 0x0000000000180947 */ /* 0x000fea0000800000 */
[----:B------:R-:W-:Y:S01]  /*0f40*/  MOV R22, R18 ;  /* 0x0000001200167202 */ /* 0x000fe20000000f00 */
[----:B------:R-:W-:Y:S01]  /*0f50*/  IMAD.MOV.U32 R23, RZ, RZ, R19 ;  /* 0x000000ffff177224 */ /* 0x000fe200078e0013 */
[----:B------:R-:W-:-:S07]  /*0f60*/  MOV R6, 0xf80 ;  /* 0x00000f8000067802 */ /* 0x000fce0000000f00 */
[----:B------:R-:W-:Y:S05]  /*0f70*/  CALL.REL.NOINC `($__internal_0_$__cuda_sm20_div_rn_f64_full) ;  /* 0x0000000400e07944 */ /* 0x000fea0003c00000 */
[----:B------:R-:W-:Y:S02]  /*0f80*/  IMAD.MOV.U32 R20, RZ, RZ, R22 ;  /* 0x000000ffff147224 */ /* 0x000fe400078e0016 */
[----:B------:R-:W-:-:S07]  /*0f90*/  IMAD.MOV.U32 R21, RZ, RZ, R23 ;  /* 0x000000ffff157224 */ /* 0x000fce00078e0017 */
.L_x_17:
[----:B------:R-:W-:Y:S05]  /*0fa0*/  BSYNC.RECONVERGENT B1 ;  /* 0x0000000000017941 */ /* 0x000fea0003800200 */
.L_x_16:
[----:B------:R-:W2:Y:S01]  /*0fb0*/  LDG.E R6, desc[UR4][R12.64+0x4] ;  /* 0x000004040c067981 */ /* 0x000ea2000c1e1900 */
[----:B------:R-:W0:Y:S01]  /*0fc0*/  MUFU.RCP64H R25, R17 ;  /* 0x0000001100197308 */ /* 0x000e220000001800 */
[----:B------:R-:W-:Y:S01]  /*0fd0*/  MOV R24, 0x1 ;  /* 0x0000000100187802 */ /* 0x000fe20000000f00 */
[----:B------:R-:W-:Y:S01]  /*0fe0*/  FADD R41, R7, R7 ;  /* 0x0000000707297221 */ /* 0x000fe20000000000 */
[----:B------:R-:W-:Y:S05]  /*0ff0*/  BSSY.RECONVERGENT B1, `(.L_x_18) ;  /* 0x0000019000017945 */ /* 0x000fea0003800200 */
[----:B------:R-:W-:Y:S01]  /*1000*/  F2F.F32.F64 R45, R20 ;  /* 0x00000014002d7310 */ /* 0x000fe20000301000 */
[----:B0-----:R-:W-:-:S08]  /*1010*/  DFMA R22, -R16, R24, 1 ;  /* 0x3ff000001016742b */ /* 0x001fd00000000118 */
[----:B------:R-:W-:-:S08]  /*1020*/  DFMA R22, R22, R22, R22 ;  /* 0x000000161616722b */ /* 0x000fd00000000016 */
[----:B------:R-:W-:-:S08]  /*1030*/  DFMA R24, R24, R22, R24 ;  /* 0x000000161818722b */ /* 0x000fd00000000018 */
[----:B------:R-:W-:-:S08]  /*1040*/  DFMA R26, -R16, R24, 1 ;  /* 0x3ff00000101a742b */ /* 0x000fd00000000118 */
[----:B------:R-:W-:Y:S01]  /*1050*/  DFMA R24, R24, R26, R24 ;  /* 0x0000001a1818722b */ /* 0x000fe20000000018 */
[----:B--2---:R-:W-:-:S04]  /*1060*/  FADD R23, R6, -R41 ;  /* 0x8000002906177221 */ /* 0x004fc80000000000 */
[----:B------:R-:W-:-:S06]  /*1070*/  FADD R23, R8, R23 ;  /* 0x0000001708177221 */ /* 0x000fcc0000000000 */
        /* <DEDUP_REMOVED lines=10> */
[----:B------:R-:W-:Y:S01]  /*1120*/  IMAD.MOV.U32 R25, RZ, RZ, R23 ;  /* 0x000000ffff197224 */ /* 0x000fe200078e0017 */
[----:B------:R-:W-:Y:S01]  /*1130*/  MOV R23, R17 ;  /* 0x0000001100177202 */ /* 0x000fe20000000f00 */
[----:B------:R-:W-:-:S07]  /*1140*/  IMAD.MOV.U32 R22, RZ, RZ, R16 ;  /* 0x000000ffff167224 */ /* 0x000fce00078e0010 */
[----:B------:R-:W-:Y:S05]  /*1150*/  CALL.REL.NOINC `($__internal_0_$__cuda_sm20_div_rn_f64_full) ;  /* 0x0000000400687944 */ /* 0x000fea0003c00000 */
[----:B------:R-:W-:Y:S02]  /*1160*/  IMAD.MOV.U32 R24, RZ, RZ, R22 ;  /* 0x000000ffff187224 */ /* 0x000fe400078e0016 */
[----:B------:R-:W-:-:S07]  /*1170*/  IMAD.MOV.U32 R25, RZ, RZ, R23 ;  /* 0x000000ffff197224 */ /* 0x000fce00078e0017 */
.L_x_19:
[----:B------:R-:W-:Y:S05]  /*1180*/  BSYNC.RECONVERGENT B1 ;  /* 0x0000000000017941 */ /* 0x000fea0003800200 */
.L_x_18:
[----:B------:R-:W2:Y:S01]  /*1190*/  LDG.E R6, desc[UR4][R12.64+0xa4] ;  /* 0x0000a4040c067981 */ /* 0x000ea2000c1e1900 */
[----:B------:R-:W0:Y:S01]  /*11a0*/  MUFU.RCP64H R17, R19 ;  /* 0x0000001300117308 */ /* 0x000e220000001800 */
[----:B------:R-:W-:Y:S01]  /*11b0*/  IMAD.MOV.U32 R16, RZ, RZ, 0x1 ;  /* 0x00000001ff107424 */ /* 0x000fe200078e00ff */
[----:B------:R-:W-:Y:S06]  /*11c0*/  BSSY.RECONVERGENT B1, `(.L_x_20) ;  /* 0x0000019000017945 */ /* 0x000fec0003800200 */
[----:B------:R-:W-:Y:S01]  /*11d0*/  F2F.F32.F64 R8, R24 ;  /* 0x0000001800087310 */ /* 0x000fe20000301000 */
[----:B0-----:R-:W-:-:S08]  /*11e0*/  DFMA R20, -R18, R16, 1 ;  /* 0x3ff000001214742b */ /* 0x001fd00000000110 */
[----:B------:R-:W-:-:S08]  /*11f0*/  DFMA R20, R20, R20, R20 ;  /* 0x000000141414722b */ /* 0x000fd00000000014 */
[----:B------:R-:W-:-:S08]  /*1200*/  DFMA R16, R16, R20, R16 ;  /* 0x000000141010722b */ /* 0x000fd00000000010 */
[----:B------:R-:W-:-:S08]  /*1210*/  DFMA R22, -R18, R16, 1 ;  /* 0x3ff000001216742b */ /* 0x000fd00000000110 */
[----:B------:R-:W-:Y:S01]  /*1220*/  DFMA R26, R16, R22, R16 ;  /* 0x00000016101a722b */ /* 0x000fe20000000010 */
[----:B--2---:R-:W-:-:S04]  /*1230*/  FADD R41, -R41, R6 ;  /* 0x0000000629297221 */ /* 0x004fc80000000100 */
        /* <DEDUP_REMOVED lines=11> */
[----:B------:R-:W-:Y:S01]  /*12f0*/  MOV R6, 0x1330 ;  /* 0x0000133000067802 */ /* 0x000fe20000000f00 */
[----:B------:R-:W-:Y:S02]  /*1300*/  IMAD.MOV.U32 R22, RZ, RZ, R18 ;  /* 0x000000ffff167224 */ /* 0x000fe400078e0012 */
[----:B------:R-:W-:-:S07]  /*1310*/  IMAD.MOV.U32 R23, RZ, RZ, R19 ;  /* 0x000000ffff177224 */ /* 0x000fce00078e0013 */
[----:B------:R-:W-:Y:S05]  /*1320*/  CALL.REL.NOINC `($__internal_0_$__cuda_sm20_div_rn_f64_full) ;  /* 0x0000000000f47944 */ /* 0x000fea0003c00000 */
[----:B------:R-:W-:Y:S01]  /*1330*/  MOV R16, R22 ;  /* 0x0000001600107202 */ /* 0x000fe20000000f00 */
[----:B------:R-:W-:-:S07]  /*1340*/  IMAD.MOV.U32 R17, RZ, RZ, R23 ;  /* 0x000000ffff117224 */ /* 0x000fce00078e0017 */
.L_x_21:
[----:B------:R-:W-:Y:S05]  /*1350*/  BSYNC.RECONVERGENT B1 ;  /* 0x0000000000017941 */ /* 0x000fea0003800200 */
.L_x_20:
[----:B------:R-:W0:Y:S01]  /*1360*/  LDCU.64 UR6, c[0x0][0x3a8] ;  /* 0x00007500ff0677ac */ /* 0x000e220008000a00 */
[----:B------:R-:W0:Y:S01]  /*1370*/  F2F.F64.F32 R22, R0 ;  /* 0x0000000000167310 */ /* 0x000e220000201800 */
[----:B------:R-:W1:Y:S01]  /*1380*/  LDC.64 R18, c[0x0][0x3c8] ;  /* 0x0000f200ff127b82 */ /* 0x000e620000000a00 */
[----:B------:R-:W-:-:S06]  /*1390*/  FADD R42, R42, R45 ;  /* 0x0000002d2a2a7221 */ /* 0x000fcc0000000000 */
[----:B------:R-:W2:Y:S08]  /*13a0*/  F2F.F64.F32 R26, R5 ;  /* 0x00000005001a7310 */ /* 0x000eb00000201800 */
[----:B------:R-:W3:Y:S01]  /*13b0*/  F2F.F64.F32 R6, R7 ;  /* 0x0000000700067310 */ /* 0x000ee20000201800 */
[----:B0-----:R-:W-:-:S07]  /*13c0*/  DMUL R24, R22, UR6 ;  /* 0x0000000616187c28 */ /* 0x001fce0008000000 */
[----:B------:R-:W0:Y:S01]  /*13d0*/  F2F.F64.F32 R20, R9 ;  /* 0x0000000900147310 */ /* 0x000e220000201800 */
[----:B--2---:R-:W-:Y:S02]  /*13e0*/  DFMA R24, -R24, R26, R22 ;  /* 0x0000001a1818722b */ /* 0x004fe40000000116 */
[----:B-1----:R-:W-:Y:S02]  /*13f0*/  DMUL R18, R18, UR6 ;  /* 0x0000000612127c28 */ /* 0x002fe40008000000 */
[----:B---3--:R-:W-:-:S03]  /*1400*/  DMUL R22, R6, UR6 ;  /* 0x0000000606167c28 */ /* 0x008fc60008000000 */
[----:B------:R-:W1:Y:S01]  /*1410*/  F2F.F64.F32 R26, R35 ;  /* 0x00000023001a7310 */ /* 0x000e620000201800 */
[----:B------:R-:W2:Y:S04]  /*1420*/  LDC.64 R6, c[0x0][0x380] ;  /* 0x0000e000ff067b82 */ /* 0x000ea80000000a00 */
[----:B0-----:R-:W-:-:S03]  /*1430*/  DFMA R20, -R22, R20, R24 ;  /* 0x000000141614722b */ /* 0x001fc60000000118 */
[----:B------:R-:W0:Y:S05]  /*1440*/  F2F.F64.F32 R22, R42 ;  /* 0x0000002a00167310 */ /* 0x000e2a0000201800 */
[----:B-1----:R-:W-:-:S08]  /*1450*/  DFMA R20, -R26, UR6, R20 ;  /* 0x000000061a147c2b */ /* 0x002fd00008000114 */
[----:B0-----:R-:W-:Y:S01]  /*1460*/  DFMA R20, R18, R22, R20 ;  /* 0x000000161214722b */ /* 0x001fe20000000014 */
[----:B--2---:R-:W-:-:S09]  /*1470*/  IMAD.WIDE.U32 R6, R2, 0x4, R6 ;  /* 0x0000000402067825 */ /* 0x004fd200078e0006 */
[----:B------:R-:W0:Y:S02]  /*1480*/  F2F.F32.F64 R21, R20 ;  /* 0x0000001400157310 */ /* 0x000e240000301000 */
[----:B0-----:R0:W-:Y:S04]  /*1490*/  STG.E desc[UR4][R6.64], R21 ;  /* 0x0000001506007986 */ /* 0x0011e8000c101904 */
[----:B------:R-:W2:Y:S04]  /*14a0*/  LDG.E R14, desc[UR4][R14.64] ;  /* 0x000000040e0e7981 */ /* 0x000ea8000c1e1900 */
[----:B------:R-:W3:Y:S01]  /*14b0*/  LDG.E R12, desc[UR4][R12.64] ;  /* 0x000000040c0c7981 */ /* 0x000ee2000c1e1900 */
[----:B------:R-:W-:Y:S08]  /*14c0*/  F2F.F64.F32 R10, R11 ;  /* 0x0000000b000a7310 */ /* 0x000ff00000201800 */
[----:B------:R-:W1:Y:S08]  /*14d0*/  F2F.F32.F64 R17, R16 ;  /* 0x0000001000117310 */ /* 0x000e700000301000 */
[----:B------:R-:W-:Y:S01]  /*14e0*/  F2F.F64.F32 R34, R34 ;  /* 0x0000002200227310 */ /* 0x000fe20000201800 */
[----:B-1----:R-:W-:-:S07]  /*14f0*/  FADD R0, R8, R17 ;  /* 0x0000001108007221 */ /* 0x002fce0000000000 */
[----:B------:R-:W-:Y:S01]  /*1500*/  F2F.F64.F32 R36, R36 ;  /* 0x0000002400247310 */ /* 0x000fe20000201800 */
[----:B------:R-:W1:Y:S07]  /*1510*/  LDC.64 R8, c[0x0][0x388] ;  /* 0x0000e200ff087b82 */ /* 0x000e6e0000000a00 */
[----:B0-----:R-:W-:Y:S01]  /*1520*/  F2F.F64.F32 R6, R0 ;  /* 0x0000000000067310 */ /* 0x001fe20000201800 */
[----:B-1----:R-:W-:-:S07]  /*1530*/  IMAD.WIDE.U32 R8, R2, 0x4, R8 ;  /* 0x0000000402087825 */ /* 0x002fce00078e0008 */
[----:B--2---:R-:W0:Y:S08]  /*1540*/  F2F.F64.F32 R24, R14 ;  /* 0x0000000e00187310 */ /* 0x004e300000201800 */
[----:B---3--:R-:W1:Y:S01]  /*1550*/  F2F.F64.F32 R22, R12 ;  /* 0x0000000c00167310 */ /* 0x008e620000201800 */
[----:B0-----:R-:W-:-:S08]  /*1560*/  DMUL R24, R24, UR6 ;  /* 0x0000000618187c28 */ /* 0x001fd00008000000 */
[----:B-1----:R-:W-:Y:S02]  /*1570*/  DFMA R24, -R24, R10, R22 ;  /* 0x0000000a1818722b */ /* 0x002fe40000000116 */
[----:B------:R-:W-:-:S08]  /*1580*/  DMUL R22, R22, UR6 ;  /* 0x0000000616167c28 */ /* 0x000fd00008000000 */
[----:B------:R-:W-:-:S08]  /*1590*/  DFMA R22, -R22, R34, R24 ;  /* 0x000000221616722b */ /* 0x000fd00000000118 */
[----:B------:R-:W-:-:S08]  /*15a0*/  DFMA R22, -R36, UR6, R22 ;  /* 0x0000000624167c2b */ /* 0x000fd00008000116 */
[----:B------:R-:W-:-:S10]  /*15b0*/  DFMA R6, R18, R6, R22 ;  /* 0x000000061206722b */ /* 0x000fd40000000016 */
[----:B------:R-:W0:Y:S02]  /*15c0*/  F2F.F32.F64 R7, R6 ;  /* 0x0000000600077310 */ /* 0x000e240000301000 */
[----:B0-----:R0:W-:Y:S02]  /*15d0*/  STG.E desc[UR4][R8.64], R7 ;  /* 0x0000000708007986 */ /* 0x0011e4000c101904 */
.L_x_1:
[----:B------:R-:W-:Y:S05]  /*15e0*/  BSYNC.RECONVERGENT B0 ;  /* 0x0000000000007941 */ /* 0x000fea0003800200 */
.L_x_0:
[C---:B------:R-:W-:Y:S01]  /*15f0*/  ISETP.NE.AND P0, PT, R3.reuse, 0x28, PT ;  /* 0x000000280300780c */ /* 0x040fe20003f05270 */
[----:B0-----:R-:W0:Y:S01]  /*1600*/  LDC.64 R6, c[0x0][0x380] ;  /* 0x0000e000ff067b82 */ /* 0x001e220000000a00 */
[C---:B------:R-:W-:Y:S02]  /*1610*/  ISETP.NE.AND P1, PT, R3.reuse, 0x28, PT ;  /* 0x000000280300780c */ /* 0x040fe40003f25270 */
[----:B------:R-:W-:-:S04]  /*1620*/  ISETP.EQ.OR P0, PT, R3, RZ, !P0 ;  /* 0x000000ff0300720c */ /* 0x000fc80004702670 */
[C---:B------:R-:W-:Y:S01]  /*1630*/  ISETP.EQ.OR P0, PT, R4.reuse, RZ, P0 ;  /* 0x000000ff0400720c */ /* 0x040fe20000702670 */
[----:B------:R-:W1:Y:S03]  /*1640*/  LDC.64 R8, c[0x0][0x388] ;  /* 0x0000e200ff087b82 */ /* 0x000e660000000a00 */
[----:B------:R-:W-:-:S13]  /*1650*/  ISETP.NE.AND P0, PT, R4, 0x28, !P0 ;  /* 0x000000280400780c */ /* 0x000fda0004705270 */
[----:B0-----:R-:W-:-:S05]  /*1660*/  @!P0 IMAD.WIDE R4, R2, 0x4, R6 ;  /* 0x0000000402048825 */ /* 0x001fca00078e0206 */
[----:B------:R0:W-:Y:S01]  /*1670*/  @!P0 STG.E desc[UR4][R4.64], RZ ;  /* 0x000000ff04008986 */ /* 0x0001e2000c101904 */
[----:B-1----:R-:W-:-:S05]  /*1680*/  @!P0 IMAD.WIDE R6, R2, 0x4, R8 ;  /* 0x0000000402068825 */ /* 0x002fca00078e0208 */
[----:B------:R0:W-:Y:S01]  /*1690*/  @!P0 STG.E desc[UR4][R6.64], RZ ;  /* 0x000000ff06008986 */ /* 0x0001e2000c101904 */
[----:B------:R-:W-:Y:S05]  /*16a0*/  @P1 EXIT ;  /* 0x000000000000194d */ /* 0x000fea0003800000 */
[----:B0-----:R-:W0:Y:S01]  /*16b0*/  LDC.64 R4, c[0x0][0x380] ;  /* 0x0000e000ff047b82 */ /* 0x001e220000000a00 */
[----:B------:R-:W-:Y:S02]  /*16c0*/  IMAD.MOV.U32 R3, RZ, RZ, 0x3f800000 ;  /* 0x3f800000ff037424 */ /* 0x000fe400078e00ff */
[----:B0-----:R-:W-:-:S05]  /*16d0*/  IMAD.WIDE R4, R2, 0x4, R4 ;  /* 0x0000000402047825 */ /* 0x001fca00078e0204 */
[----:B------:R-:W-:Y:S01]  /*16e0*/  STG.E desc[UR4][R4.64], R3 ;  /* 0x0000000304007986 */ /* 0x000fe2000c101904 */
[----:B------:R-:W-:Y:S05]  /*16f0*/  EXIT ;  /* 0x000000000000794d */ /* 0x000fea0003800000 */
        .weak           $__internal_0_$__cuda_sm20_div_rn_f64_full
        .type           $__internal_0_$__cuda_sm20_div_rn_f64_full,@function
        .size           $__internal_0_$__cuda_sm20_div_rn_f64_full,(.L_x_60 - $__internal_0_$__cuda_sm20_div_rn_f64_full)
$__internal_0_$__cuda_sm20_div_rn_f64_full:
[C---:B------:R-:W-:Y:S01]  /*1700*/  FSETP.GEU.AND P0, PT, |R23|.reuse, 1.469367938527859385e-39, PT ;  /* 0x001000001700780b */ /* 0x040fe20003f0e200 */
[----:B------:R-:W-:Y:S01]  /*1710*/  IMAD.MOV.U32 R38, RZ, RZ, 0x1ca00000 ;  /* 0x1ca00000ff267424 */ /* 0x000fe200078e00ff */
[----:B------:R-:W-:Y:S01]  /*1720*/  LOP3.LUT R20, R23, 0x800fffff, RZ, 0xc0, !PT ;  /* 0x800fffff17147812 */ /* 0x000fe200078ec0ff */
[----:B------:R-:W-:Y:S01]  /*1730*/  BSSY.RECONVERGENT B2, `(.L_x_22) ;  /* 0x0000054000027945 */ /* 0x000fe20003800200 */
[C---:B------:R-:W-:Y:S02]  /*1740*/  FSETP.GEU.AND P2, PT, |R25|.reuse, 1.469367938527859385e-39, PT ;  /* 0x001000001900780b */ /* 0x040fe40003f4e200 */
[----:B------:R-:W-:Y:S01]  /*1750*/  LOP3.LUT R21, R20, 0x3ff00000, RZ, 0xfc, !PT ;  /* 0x3ff0000014157812 */ /* 0x000fe200078efcff */
[----:B------:R-:W-:Y:S01]  /*1760*/  IMAD.MOV.U32 R20, RZ, RZ, R22 ;  /* 0x000000ffff147224 */ /* 0x000fe200078e0016 */
[----:B------:R-:W-:Y:S02]  /*1770*/  MOV R32, 0x1 ;  /* 0x0000000100207802 */ /* 0x000fe40000000f00 */
[----:B------:R-:W-:-:S02]  /*1780*/  LOP3.LUT R37, R25, 0x7ff00000, RZ, 0xc0, !PT ;  /* 0x7ff0000019257812 */ /* 0x000fc400078ec0ff */
[----:B------:R-:W-:Y:S01]  /*1790*/  LOP3.LUT R40, R23, 0x7ff00000, RZ, 0xc0, !PT ;  /* 0x7ff0000017287812 */ /* 0x000fe200078ec0ff */
[----:B------:R-:W-:Y:S01]  /*17a0*/  @!P0 DMUL R20, R22, 8.98846567431157953865e+307 ;  /* 0x7fe0000016148828 */ /* 0x000fe20000000000 */
[----:B------:R-:W-:Y:S02]  /*17b0*/  MOV R39, R37 ;  /* 0x0000002500277202 */ /* 0x000fe40000000f00 */
[----:B------:R-:W-:Y:S02]  /*17c0*/  ISETP.GE.U32.AND P1, PT, R37, R40, PT ;  /* 0x000000282500720c */ /* 0x000fe40003f26070 */
[----:B------:R-:W-:Y:S01]  /*17d0*/  @!P2 LOP3.LUT R26, R23, 0x7ff00000, RZ, 0xc0, !PT ;  /* 0x7ff00000171aa812 */ /* 0x000fe200078ec0ff */
[----:B------:R-:W0:Y:S01]  /*17e0*/  MUFU.RCP64H R33, R21 ;  /* 0x0000001500217308 */ /* 0x000e220000001800 */
[----:B------:R-:W-:Y:S02]  /*17f0*/  SEL R27, R38, 0x63400000, !P1 ;  /* 0x63400000261b7807 */ /* 0x000fe40004800000 */
[----:B------:R-:W-:-:S02]  /*1800*/  @!P2 ISETP.GE.U32.AND P3, PT, R37, R26, PT ;  /* 0x0000001a2500a20c */ /* 0x000fc40003f66070 */
[--C-:B------:R-:W-:Y:S02]  /*1810*/  LOP3.LUT R27, R27, 0x800fffff, R25.reuse, 0xf8, !PT ;  /* 0x800fffff1b1b7812 */ /* 0x100fe400078ef819 */
[----:B------:R-:W-:Y:S02]  /*1820*/  @!P2 SEL R29, R38, 0x63400000, !P3 ;  /* 0x63400000261da807 */ /* 0x000fe40005800000 */
[----:B------:R-:W-:Y:S02]  /*1830*/  @!P0 LOP3.LUT R40, R21, 0x7ff00000, RZ, 0xc0, !PT ;  /* 0x7ff0000015288812 */ /* 0x000fe400078ec0ff */
[----:B------:R-:W-:-:S03]  /*1840*/  @!P2 LOP3.LUT R26, R29, 0x80000000, R25, 0xf8, !PT ;  /* 0x800000001d1aa812 */ /* 0x000fc600078ef819 */
[----:B------:R-:W-:Y:S01]  /*1850*/  VIADD R43, R40, 0xffffffff ;  /* 0xffffffff282b7836 */ /* 0x000fe20000000000 */
[----:B0-----:R-:W-:-:S08]  /*1860*/  DFMA R30, R32, -R20, 1 ;  /* 0x3ff00000201e742b */ /* 0x001fd00000000814 */
[----:B------:R-:W-:-:S08]  /*1870*/  DFMA R30, R30, R30, R30 ;  /* 0x0000001e1e1e722b */ /* 0x000fd0000000001e */
[----:B------:R-:W-:Y:S01]  /*1880*/  DFMA R30, R32, R30, R32 ;  /* 0x0000001e201e722b */ /* 0x000fe20000000020 */
[----:B------:R-:W-:Y:S01]  /*1890*/  @!P2 LOP3.LUT R33, R26, 0x100000, RZ, 0xfc, !PT ;  /* 0x001000001a21a812 */ /* 0x000fe200078efcff */
[----:B------:R-:W-:Y:S02]  /*18a0*/  IMAD.MOV.U32 R26, RZ, RZ, R24 ;  /* 0x000000ffff1a7224 */ /* 0x000fe400078e0018 */
[----:B------:R-:W-:-:S04]  /*18b0*/  @!P2 IMAD.MOV.U32 R32, RZ, RZ, RZ ;  /* 0x000000ffff20a224 */ /* 0x000fc800078e00ff */
[----:B------:R-:W-:Y:S02]  /*18c0*/  DFMA R28, R30, -R20, 1 ;  /* 0x3ff000001e1c742b */ /* 0x000fe40000000814 */
[----:B------:R-:W-:-:S06]  /*18d0*/  @!P2 DFMA R26, R26, 2, -R32 ;  /* 0x400000001a1aa82b */ /* 0x000fcc0000000820 */
[----:B------:R-:W-:-:S04]  /*18e0*/  DFMA R28, R30, R28, R30 ;  /* 0x0000001c1e1c722b */ /* 0x000fc8000000001e */
[----:B------:R-:W-:-:S04]  /*18f0*/  @!P2 LOP3.LUT R39, R27, 0x7ff00000, RZ, 0xc0, !PT ;  /* 0x7ff000001b27a812 */ /* 0x000fc800078ec0ff */
[----:B------:R-:W-:Y:S01]  /*1900*/  DMUL R30, R28, R26 ;  /* 0x0000001a1c1e7228 */ /* 0x000fe20000000000 */
[----:B------:R-:W-:-:S05]  /*1910*/  VIADD R32, R39, 0xffffffff ;  /* 0xffffffff27207836 */ /* 0x000fca0000000000 */
[----:B------:R-:W-:Y:S02]  /*1920*/  ISETP.GT.U32.AND P0, PT, R32, 0x7feffffe, PT ;  /* 0x7feffffe2000780c */ /* 0x000fe40003f04070 */
[----:B------:R-:W-:Y:S02]  /*1930*/  DFMA R32, R30, -R20, R26 ;  /* 0x800000141e20722b */ /* 0x000fe4000000001a */
[----:B------:R-:W-:-:S06]  /*1940*/  ISETP.GT.U32.OR P0, PT, R43, 0x7feffffe, P0 ;  /* 0x7feffffe2b00780c */ /* 0x000fcc0000704470 */
[----:B------:R-:W-:-:S07]  /*1950*/  DFMA R32, R28, R32, R30 ;  /* 0x000000201c20722b */ /* 0x000fce000000001e */
[----:B------:R-:W-:Y:S05]  /*1960*/  @P0 BRA `(.L_x_23) ;  /* 0x00000000006c0947 */ /* 0x000fea0003800000 */
[----:B------:R-:W-:Y:S01]  /*1970*/  LOP3.LUT R24, R23, 0x7ff00000, RZ, 0xc0, !PT ;  /* 0x7ff0000017187812 */ /* 0x000fe200078ec0ff */
[----:B------:R-:W-:-:S03]  /*1980*/  IMAD.MOV.U32 R30, RZ, RZ, RZ ;  /* 0x000000ffff1e7224 */ /* 0x000fc600078e00ff */
[CC--:B------:R-:W-:Y:S02]  /*1990*/  VIADDMNMX R25, R37.reuse, -R24.reuse, 0xb9600000, !PT ;  /* 0xb960000025197446 */ /* 0x0c0fe40007800918 */
[----:B------:R-:W-:Y:S02]  /*19a0*/  ISETP.GE.U32.AND P0, PT, R37, R24, PT ;  /* 0x000000182500720c */ /* 0x000fe40003f06070 */
[----:B------:R-:W-:Y:S02]  /*19b0*/  VIMNMX R24, PT, PT, R25, 0x46a00000, PT ;  /* 0x46a0000019187848 */ /* 0x000fe40003fe0100 */
[----:B------:R-:W-:-:S04]  /*19c0*/  SEL R25, R38, 0x63400000, !P0 ;  /* 0x6340000026197807 */ /* 0x000fc80004000000 */
[----:B------:R-:W-:-:S05]  /*19d0*/  IADD3 R24, PT, PT, -R25, R24, RZ ;  /* 0x0000001819187210 */ /* 0x000fca0007ffe1ff */
[----:B------:R-:W-:-:S06]  /*19e0*/  VIADD R31, R24, 0x7fe00000 ;  /* 0x7fe00000181f7836 */ /* 0x000fcc0000000000 */
[----:B------:R-:W-:-:S10]  /*19f0*/  DMUL R28, R32, R30 ;  /* 0x0000001e201c7228 */ /* 0x000fd40000000000 */
[----:B------:R-:W-:-:S13]  /*1a00*/  FSETP.GTU.AND P0, PT, |R29|, 1.469367938527859385e-39, PT ;  /* 0x001000001d00780b */ /* 0x000fda0003f0c200 */
[----:B------:R-:W-:Y:S05]  /*1a10*/  @P0 BRA `(.L_x_24) ;  /* 0x0000000000940947 */ /* 0x000fea0003800000 */
[----:B------:R-:W-:Y:S01]  /*1a20*/  DFMA R20, R32, -R20, R26 ;  /* 0x800000142014722b */ /* 0x000fe2000000001a */
[----:B------:R-:W-:-:S09]  /*1a30*/  MOV R30, RZ ;  /* 0x000000ff001e7202 */ /* 0x000fd20000000f00 */
[C---:B------:R-:W-:Y:S02]  /*1a40*/  FSETP.NEU.AND P0, PT, R21.reuse, RZ, PT ;  /* 0x000000ff1500720b */ /* 0x040fe40003f0d000 */
[----:B------:R-:W-:-:S04]  /*1a50*/  LOP3.LUT R23, R21, 0x80000000, R23, 0x48, !PT ;  /* 0x8000000015177812 */ /* 0x000fc800078e4817 */
[----:B------:R-:W-:-:S07]  /*1a60*/  LOP3.LUT R31, R23, R31, RZ, 0xfc, !PT ;  /* 0x0000001f171f7212 */ /* 0x000fce00078efcff */
[----:B------:R-:W-:Y:S05]  /*1a70*/  @!P0 BRA `(.L_x_24) ;  /* 0x00000000007c8947 */ /* 0x000fea0003800000 */
[----:B------:R-:W-:Y:S01]  /*1a80*/  IMAD.MOV R21, RZ, RZ, -R24 ;  /* 0x000000ffff157224 */ /* 0x000fe200078e0a18 */
[----:B------:R-:W-:Y:S01]  /*1a90*/  DMUL.RP R30, R32, R30 ;  /* 0x0000001e201e7228 */ /* 0x000fe20000008000 */
[----:B------:R-:W-:-:S06]  /*1aa0*/  IMAD.MOV.U32 R20, RZ, RZ, RZ ;  /* 0x000000ffff147224 */ /* 0x000fcc00078e00ff */
[----:B------:R-:W-:-:S03]  /*1ab0*/  DFMA R20, R28, -R20, R32 ;  /* 0x800000141c14722b */ /* 0x000fc60000000020 */
[----:B------:R-:W-:-:S03]  /*1ac0*/  LOP3.LUT R23, R31, R23, RZ, 0x3c, !PT ;  /* 0x000000171f177212 */ /* 0x000fc600078e3cff */
[----:B------:R-:W-:-:S04]  /*1ad0*/  IADD3 R20, PT, PT, -R24, -0x43300000, RZ ;  /* 0xbcd0000018147810 */ /* 0x000fc80007ffe1ff */
[----:B------:R-:W-:-:S04]  /*1ae0*/  FSETP.NEU.AND P0, PT, |R21|, R20, PT ;  /* 0x000000141500720b */ /* 0x000fc80003f0d200 */
[----:B------:R-:W-:Y:S02]  /*1af0*/  FSEL R28, R30, R28, !P0 ;  /* 0x0000001c1e1c7208 */ /* 0x000fe40004000000 */
[----:B------:R-:W-:Y:S01]  /*1b00*/  FSEL R29, R23, R29, !P0 ;  /* 0x0000001d171d7208 */ /* 0x000fe20004000000 */
[----:B------:R-:W-:Y:S06]  /*1b10*/  BRA `(.L_x_24) ;  /* 0x0000000000547947 */ /* 0x000fec0003800000 */
.L_x_23:
[----:B------:R-:W-:-:S14]  /*1b20*/  DSETP.NAN.AND P0, PT, R24, R24, PT ;  /* 0x000000181800722a */ /* 0x000fdc0003f08000 */
[----:B------:R-:W-:Y:S05]  /*1b30*/  @P0 BRA `(.L_x_25) ;  /* 0x0000000000440947 */ /* 0x000fea0003800000 */
[----:B------:R-:W-:-:S14]  /*1b40*/  DSETP.NAN.AND P0, PT, R22, R22, PT ;  /* 0x000000161600722a */ /* 0x000fdc0003f08000 */
[----:B------:R-:W-:Y:S05]  /*1b50*/  @P0 BRA `(.L_x_26) ;  /* 0x0000000000300947 */ /* 0x000fea0003800000 */
[----:B------:R-:W-:Y:S01]  /*1b60*/  ISETP.NE.AND P0, PT, R39, R40, PT ;  /* 0x000000282700720c */ /* 0x000fe20003f05270 */
[----:B------:R-:W-:Y:S01]  /*1b70*/  IMAD.MOV.U32 R29, RZ, RZ, -0x80000 ;  /* 0xfff80000ff1d7424 */ /* 0x000fe200078e00ff */
[----:B------:R-:W-:-:S11]  /*1b80*/  MOV R28, 0x0 ;  /* 0x00000000001c7802 */ /* 0x000fd60000000f00 */
[----:B------:R-:W-:Y:S05]  /*1b90*/  @!P0 BRA `(.L_x_24) ;  /* 0x0000000000348947 */ /* 0x000fea0003800000 */
[----:B------:R-:W-:Y:S02]  /*1ba0*/  ISETP.NE.AND P0, PT, R39, 0x7ff00000, PT ;  /* 0x7ff000002700780c */ /* 0x000fe40003f05270 */
[----:B------:R-:W-:Y:S02]  /*1bb0*/  LOP3.LUT R29, R25, 0x80000000, R23, 0x48, !PT ;  /* 0x80000000191d7812 */ /* 0x000fe400078e4817 */
[----:B------:R-:W-:-:S13]  /*1bc0*/  ISETP.EQ.OR P0, PT, R40, RZ, !P0 ;  /* 0x000000ff2800720c */ /* 0x000fda0004702670 */
[----:B------:R-:W-:Y:S01]  /*1bd0*/  @P0 LOP3.LUT R20, R29, 0x7ff00000, RZ, 0xfc, !PT ;  /* 0x7ff000001d140812 */ /* 0x000fe200078efcff */
[----:B------:R-:W-:Y:S01]  /*1be0*/  @!P0 IMAD.MOV.U32 R28, RZ, RZ, RZ ;  /* 0x000000ffff1c8224 */ /* 0x000fe200078e00ff */
[----:B------:R-:W-:-:S03]  /*1bf0*/  @P0 MOV R28, RZ ;  /* 0x000000ff001c0202 */ /* 0x000fc60000000f00 */
[----:B------:R-:W-:Y:S01]  /*1c00*/  @P0 IMAD.MOV.U32 R29, RZ, RZ, R20 ;  /* 0x000000ffff1d0224 */ /* 0x000fe200078e0014 */
[----:B------:R-:W-:Y:S06]  /*1c10*/  BRA `(.L_x_24) ;  /* 0x0000000000147947 */ /* 0x000fec0003800000 */
.L_x_26:
[----:B------:R-:W-:Y:S01]  /*1c20*/  LOP3.LUT R29, R23, 0x80000, RZ, 0xfc, !PT ;  /* 0x00080000171d7812 */ /* 0x000fe200078efcff */
[----:B------:R-:W-:Y:S01]  /*1c30*/  IMAD.MOV.U32 R28, RZ, RZ, R22 ;  /* 0x000000ffff1c7224 */ /* 0x000fe200078e0016 */
[----:B------:R-:W-:Y:S06]  /*1c40*/  BRA `(.L_x_24) ;  /* 0x0000000000087947 */ /* 0x000fec0003800000 */
.L_x_25:
[----:B------:R-:W-:Y:S02]  /*1c50*/  LOP3.LUT R29, R25, 0x80000, RZ, 0xfc, !PT ;  /* 0x00080000191d7812 */ /* 0x000fe400078efcff */
[----:B------:R-:W-:-:S07]  /*1c60*/  MOV R28, R24 ;  /* 0x00000018001c7202 */ /* 0x000fce0000000f00 */
.L_x_24:
[----:B------:R-:W-:Y:S05]  /*1c70*/  BSYNC.RECONVERGENT B2 ;  /* 0x0000000000027941 */ /* 0x000fea0003800200 */
.L_x_22:
[----:B------:R-:W-:Y:S01]  /*1c80*/  MOV R20, R6 ;  /* 0x0000000600147202 */ /* 0x000fe20000000f00 */
[----:B------:R-:W-:Y:S02]  /*1c90*/  IMAD.MOV.U32 R21, RZ, RZ, 0x0 ;  /* 0x00000000ff157424 */ /* 0x000fe400078e00ff */
[----:B------:R-:W-:Y:S02]  /*1ca0*/  IMAD.MOV.U32 R22, RZ, RZ, R28 ;  /* 0x000000ffff167224 */ /* 0x000fe400078e001c */
[----:B------:R-:W-:Y:S01]  /*1cb0*/  IMAD.MOV.U32 R23, RZ, RZ, R29 ;  /* 0x000000ffff177224 */ /* 0x000fe200078e001d */
[----:B------:R-:W-:Y:S06]  /*1cc0*/  RET.REL.NODEC R20 `(_Z15update_velocityPfS_S_S_S_ddddd) ;  /* 0xffffffe014cc7950 */ /* 0x000fec0003c3ffff */
.L_x_27:
[----:B------:R-:W-:-:S00]  /*1cd0*/  BRA `(.L_x_27) ;  /* 0xfffffffc00fc7947 */ /* 0x000fc0000383ffff */
[----:B------:R-:W-:-:S00]  /*1ce0*/  NOP ;  /* 0x0000000000007918 */ /* 0x000fc00000000000 */
        /* <DEDUP_REMOVED lines=9> */
.L_x_60:


//--------------------- .text._Z16pressure_poissonPfS_S_dd --------------------------
	.section	.text._Z16pressure_poissonPfS_S_dd,"ax",@progbits
	.align	128
        .global         _Z16pressure_poissonPfS_S_dd
        .type           _Z16pressure_poissonPfS_S_dd,@function
        .size           _Z16pressure_poissonPfS_S_dd,(.L_x_61 - _Z16pressure_poissonPfS_S_dd)
        .other          _Z16pressure_poissonPfS_S_dd,@"STO_CUDA_ENTRY STV_DEFAULT"
_Z16pressure_poissonPfS_S_dd:
.text._Z16pressure_poissonPfS_S_dd:
        /* <DEDUP_REMOVED lines=16> */
[----:B------:R-:W0:Y:S08]  /*0100*/  LDC.64 R12, c[0x0][0x388] ;  /* 0x0000e200ff0c7b82 */ /* 0x000e300000000a00 */
[----:B------:R-:W1:Y:S08]  /*0110*/  LDC.64 R4, c[0x0][0x390] ;  /* 0x0000e400ff047b82 */ /* 0x000e700000000a00 */
[----:B------:R-:W2:Y:S01]  /*0120*/  LDC.64 R2, c[0x0][0x3a0] ;  /* 0x0000e800ff027b82 */ /* 0x000ea20000000a00 */
[----:B0-----:R-:W-:-:S07]  /*0130*/  IMAD.WIDE.U32 R12, R0, 0x4, R12 ;  /* 0x00000004000c7825 */ /* 0x001fce00078e000c */
[----:B------:R-:W0:Y:S01]  /*0140*/  LDC.64 R10, c[0x0][0x398] ;  /* 0x0000e600ff0a7b82 */ /* 0x000e220000000a00 */
[----:B------:R-:W3:Y:S01]  /*0150*/  LDG.E R16, desc[UR4][R12.64+0xa4] ;  /* 0x0000a4040c107981 */ /* 0x000ee2000c1e1900 */
[----:B-1----:R-:W-:-:S03]  /*0160*/  IMAD.WIDE.U32 R4, R0, 0x4, R4 ;  /* 0x0000000400047825 */ /* 0x002fc600078e0004 */
[----:B------:R-:W3:Y:S04]  /*0170*/  LDG.E R17, desc[UR4][R12.64+-0xa4] ;  /* 0xffff5c040c117981 */ /* 0x000ee8000c1e1900 */
[----:B------:R1:W4:Y:S04]  /*0180*/  LDG.E R14, desc[UR4][R4.64] ;  /* 0x00000004040e7981 */ /* 0x000328000c1e1900 */
[----:B------:R-:W5:Y:S04]  /*0190*/  LDG.E R18, desc[UR4][R12.64+0x4] ;  /* 0x000004040c127981 */ /* 0x000f68000c1e1900 */
[----:B------:R-:W5:Y:S01]  /*01a0*/  LDG.E R19, desc[UR4][R12.64+-0x4] ;  /* 0xfffffc040c137981 */ /* 0x000f62000c1e1900 */
[----:B--2---:R-:W-:-:S08]  /*01b0*/  DMUL R8, R2, R2 ;  /* 0x0000000202087228 */ /* 0x004fd00000000000 */
[----:B0-----:R-:W-:-:S08]  /*01c0*/  DFMA R8, R10, R10, R8 ;  /* 0x0000000a0a08722b */ /* 0x001fd00000000008 */
[----:B-1----:R-:W-:-:S06]  /*01d0*/  DADD R4, R8, R8 ;  /* 0x0000000008047229 */ /* 0x002fcc0000000008 */
[----:B------:R-:W0:Y:S01]  /*01e0*/  MUFU.RCP64H R9, R5 ;  /* 0x0000000500097308 */ /* 0x000e220000001800 */
[----:B------:R-:W-:-:S06]  /*01f0*/  IMAD.MOV.U32 R8, RZ, RZ, 0x1 ;  /* 0x00000001ff087424 */ /* 0x000fcc00078e00ff */
[----:B0-----:R-:W-:-:S08]  /*0200*/  DFMA R20, -R4, R8, 1 ;  /* 0x3ff000000414742b */ /* 0x001fd00000000108 */
[----:B------:R-:W-:-:S08]  /*0210*/  DFMA R20, R20, R20, R20 ;  /* 0x000000141414722b */ /* 0x000fd00000000014 */
[----:B------:R-:W-:Y:S01]  /*0220*/  DFMA R20, R8, R20, R8 ;  /* 0x000000140814722b */ /* 0x000fe20000000008 */
[----:B------:R-:W-:Y:S01]  /*0230*/  BSSY.RECONVERGENT B1, `(.L_x_30) ;  /* 0x0000019000017945 */ /* 0x000fe20003800200 */
[----:B---3--:R-:W-:Y:S01]  /*0240*/  FADD R23, R16, R17 ;  /* 0x0000001110177221 */ /* 0x008fe20000000000 */
[----:B----4-:R-:W0:Y:S08]  /*0250*/  F2F.F64.F32 R14, R14 ;  /* 0x0000000e000e7310 */ /* 0x010e300000201800 */
[----:B------:R-:W1:Y:S01]  /*0260*/  F2F.F64.F32 R16, R23 ;  /* 0x0000001700107310 */ /* 0x000e620000201800 */
[----:B-----5:R-:W-:-:S07]  /*0270*/  FADD R22, R18, R19 ;  /* 0x0000001312167221 */ /* 0x020fce0000000000 */
[----:B------:R-:W2:Y:S01]  /*0280*/  F2F.F64.F32 R12, R22 ;  /* 0x00000016000c7310 */ /* 0x000ea20000201800 */
[-C--:B0-----:R-:W-:Y:S02]  /*0290*/  DMUL R18, R14, R10.reuse ;  /* 0x0000000a0e127228 */ /* 0x081fe40000000000 */
[----:B-1----:R-:W-:-:S06]  /*02a0*/  DMUL R16, R16, R10 ;  /* 0x0000000a10107228 */ /* 0x002fcc0000000000 */
[-C--:B------:R-:W-:Y:S02]  /*02b0*/  DMUL R18, R18, R10.reuse ;  /* 0x0000000a12127228 */ /* 0x080fe40000000000 */
[----:B------:R-:W-:Y:S02]  /*02c0*/  DMUL R14, R16, R10 ;  /* 0x0000000a100e7228 */ /* 0x000fe40000000000 */
[----:B--2---:R-:W-:-:S04]  /*02d0*/  DMUL R12, R12, R2 ;  /* 0x000000020c0c7228 */ /* 0x004fc80000000000 */
[----:B------:R-:W-:Y:S02]  /*02e0*/  DMUL R18, R18, R2 ;  /* 0x0000000212127228 */ /* 0x000fe40000000000 */
[----:B------:R-:W-:Y:S02]  /*02f0*/  DFMA R10, -R4, R20, 1 ;  /* 0x3ff00000040a742b */ /* 0x000fe40000000114 */
[----:B------:R-:W-:-:S06]  /*0300*/  DFMA R8, R12, R2, R14 ;  /* 0x000000020c08722b */ /* 0x000fcc000000000e */
[----:B------:R-:W-:Y:S02]  /*0310*/  DFMA R10, R20, R10, R20 ;  /* 0x0000000a140a722b */ /* 0x000fe40000000014 */
[----:B------:R-:W-:-:S08]  /*0320*/  DFMA R8, -R18, R2, R8 ;  /* 0x000000021208722b */ /* 0x000fd00000000108 */
[----:B------:R-:W-:-:S08]  /*0330*/  DMUL R2, R8, R10 ;  /* 0x0000000a08027228 */ /* 0x000fd00000000000 */
[----:B------:R-:W-:-:S08]  /*0340*/  DFMA R12, -R4, R2, R8 ;  /* 0x00000002040c722b */ /* 0x000fd00000000108 */
[----:B------:R-:W-:Y:S01]  /*0350*/  DFMA R2, R10, R12, R2 ;  /* 0x0000000c0a02722b */ /* 0x000fe20000000002 */
[----:B------:R-:W-:-:S09]  /*0360*/  FSETP.GEU.AND P1, PT, |R9|, 6.5827683646048100446e-37, PT ;  /* 0x036000000900780b */ /* 0x000fd20003f2e200 */
[----:B------:R-:W-:-:S05]  /*0370*/  FFMA R10, RZ, R5, R3 ;  /* 0x00000005ff0a7223 */ /* 0x000fca0000000003 */
[----:B------:R-:W-:-:S13]  /*0380*/  FSETP.GT.AND P0, PT, |R10|, 1.469367938527859385e-39, PT ;  /* 0x001000000a00780b */ /* 0x000fda0003f04200 */
[----:B------:R-:W-:Y:S05]  /*0390*/  @P0 BRA P1, `(.L_x_31) ;  /* 0x0000000000080947 */ /* 0x000fea0000800000 */
[----:B------:R-:W-:-:S07]  /*03a0*/  MOV R12, 0x3c0 ;  /* 0x000003c0000c7802 */ /* 0x000fce0000000f00 */
[----:B------:R-:W-:Y:S05]  /*03b0*/  CALL.REL.NOINC `($__internal_1_$__cuda_sm20_div_rn_f64_full) ;  /* 0x0000000000707944 */ /* 0x000fea0003c00000 */
.L_x_31:
[----:B------:R-:W-:Y:S05]  /*03c0*/  BSYNC.RECONVERGENT B1 ;  /* 0x0000000000017941 */ /* 0x000fea0003800200 */
.L_x_30:
[----:B------:R-:W0:Y:S01]  /*03d0*/  LDC.64 R4, c[0x0][0x380] ;  /* 0x0000e000ff047b82 */ /* 0x000e220000000a00 */
[----:B------:R-:W1:Y:S01]  /*03e0*/  F2F.F32.F64 R3, R2 ;  /* 0x0000000200037310 */ /* 0x000e620000301000 */
[----:B0-----:R-:W-:-:S05]  /*03f0*/  IMAD.WIDE.U32 R4, R0, 0x4, R4 ;  /* 0x0000000400047825 */ /* 0x001fca00078e0004 */
[----:B-1----:R0:W-:Y:S02]  /*0400*/  STG.E desc[UR4][R4.64], R3 ;  /* 0x0000000304007986 */ /* 0x0021e4000c101904 */
.L_x_29:
[----:B------:R-:W-:Y:S05]  /*0410*/  BSYNC.RECONVERGENT B0 ;  /* 0x0000000000007941 */ /* 0x000fea0003800200 */
.L_x_28:
[----:B0-----:R-:W0:Y:S01]  /*0420*/  LDC.64 R2, c[0x0][0x380] ;  /* 0x0000e000ff027b82 */ /* 0x001e220000000a00 */
[----:B------:R-:W-:Y:S01]  /*0430*/  ISETP.NE.AND P0, PT, R7, RZ, PT ;  /* 0x000000ff0700720c */ /* 0x000fe20003f05270 */
[----:B------:R-:W-:Y:S01]  /*0440*/  BSSY.RECONVERGENT B0, `(.L_x_32) ;  /* 0x000000a000007945 */ /* 0x000fe20003800200 */
[----:B0-----:R-:W-:-:S11]  /*0450*/  IMAD.WIDE R2, R0, 0x4, R2 ;  /* 0x0000000400027825 */ /* 0x001fd600078e0202 */
[----:B------:R-:W-:Y:S05]  /*0460*/  @!P0 BRA `(.L_x_33) ;  /* 0x0000000000148947 */ /* 0x000fea0003800000 */
[----:B------:R-:W-:-:S13]  /*0470*/  ISETP.NE.AND P0, PT, R7, 0x28, PT ;  /* 0x000000280700780c */ /* 0x000fda0003f05270 */
[----:B------:R-:W-:Y:S05]  /*0480*/  @P0 BRA `(.L_x_34) ;  /* 0x0000000000140947 */ /* 0x000fea0003800000 */
[----:B------:R-:W2:Y:S04]  /*0490*/  LDG.E R5, desc[UR4][R2.64+-0x4] ;  /* 0xfffffc0402057981 */ /* 0x000ea8000c1e1900 */
[----:B--2---:R1:W-:Y:S01]  /*04a0*/  STG.E desc[UR4][R2.64], R5 ;  /* 0x0000000502007986 */ /* 0x0043e2000c101904 */
[----:B------:R-:W-:Y:S05]  /*04b0*/  BRA `(.L_x_34) ;  /* 0x0000000000087947 */ /* 0x000fea0003800000 */
.L_x_33:
[----:B------:R-:W2:Y:S04]  /*04c0*/  LDG.E R5, desc[UR4][R2.64+0x4] ;  /* 0x0000040402057981 */ /* 0x000ea8000c1e1900 */
[----:B--2---:R0:W-:Y:S02]  /*04d0*/  STG.E desc[UR4][R2.64], R5 ;  /* 0x0000000502007986 */ /* 0x0041e4000c101904 */
.L_x_34:
[----:B------:R-:W-:Y:S05]  /*04e0*/  BSYNC.RECONVERGENT B0 ;  /* 0x0000000000007941 */ /* 0x000fea0003800200 */
.L_x_32:
[----:B------:R-:W-:-:S13]  /*04f0*/  ISETP.NE.AND P0, PT, R6, RZ, PT ;  /* 0x000000ff0600720c */ /* 0x000fda0003f05270 */
[----:B------:R-:W-:Y:S05]  /*0500*/  @!P0 BRA `(.L_x_35) ;  /* 0x0000000000108947 */ /* 0x000fea0003800000 */
[----:B------:R-:W-:-:S13]  /*0510*/  ISETP.NE.AND P0, PT, R6, 0x28, PT ;  /* 0x000000280600780c */ /* 0x000fda0003f05270 */
[----:B------:R-:W-:Y:S05]  /*0520*/  @P0 EXIT ;  /* 0x000000000000094d */ /* 0x000fea0003800000 */
[----:B------:R-:W-:Y:S01]  /*0530*/  STG.E desc[UR4][R2.64], RZ ;  /* 0x000000ff02007986 */ /* 0x000fe2000c101904 */
[----:B------:R-:W-:Y:S05]  /*0540*/  EXIT ;  /* 0x000000000000794d */ /* 0x000fea0003800000 */
.L_x_35:
[----:B01----:R-:W2:Y:S04]  /*0550*/  LDG.E R5, desc[UR4][R2.64+0xa4] ;  /* 0x0000a40402057981 */ /* 0x003ea8000c1e1900 */
[----:B--2---:R-:W-:Y:S01]  /*0560*/  STG.E desc[UR4][R2.64], R5 ;  /* 0x0000000502007986 */ /* 0x004fe2000c101904 */
[----:B------:R-:W-:Y:S05]  /*0570*/  EXIT ;  /* 0x000000000000794d */ /* 0x000fea0003800000 */
        .weak           $__internal_1_$__cuda_sm20_div_rn_f64_full
        .type           $__internal_1_$__cuda_sm20_div_rn_f64_full,@function
        .size           $__internal_1_$__cuda_sm20_div_rn_f64_full,(.L_x_61 - $__internal_1_$__cuda_sm20_div_rn_f64_full)
$__internal_1_$__cuda_sm20_div_rn_f64_full:
[C---:B------:R-:W-:Y:S01]  /*0580*/  FSETP.GEU.AND P0, PT, |R5|.reuse, 1.469367938527859385e-39, PT ;  /* 0x001000000500780b */ /* 0x040fe20003f0e200 */
[----:B------:R-:W-:Y:S01]  /*0590*/  IMAD.MOV.U32 R10, RZ, RZ, 0x1 ;  /* 0x00000001ff0a7424 */ /* 0x000fe200078e00ff */
[----:B------:R-:W-:Y:S01]  /*05a0*/  LOP3.LUT R2, R5, 0x800fffff, RZ, 0xc0, !PT ;  /* 0x800fffff05027812 */ /* 0x000fe200078ec0ff */
[----:B------:R-:W-:Y:S01]  /*05b0*/  BSSY.RECONVERGENT B2, `(.L_x_36) ;  /* 0x0000055000027945 */ /* 0x000fe20003800200 */
[C---:B------:R-:W-:Y:S02]  /*05c0*/  FSETP.GEU.AND P2, PT, |R9|.reuse, 1.469367938527859385e-39, PT ;  /* 0x001000000900780b */ /* 0x040fe40003f4e200 */
[----:B------:R-:W-:Y:S01]  /*05d0*/  LOP3.LUT R3, R2, 0x3ff00000, RZ, 0xfc, !PT ;  /* 0x3ff0000002037812 */ /* 0x000fe200078efcff */
[----:B------:R-:W-:Y:S01]  /*05e0*/  IMAD.MOV.U32 R2, RZ, RZ, R4 ;  /* 0x000000ffff027224 */ /* 0x000fe200078e0004 */
[----:B------:R-:W-:Y:S02]  /*05f0*/  LOP3.LUT R13, R9, 0x7ff00000, RZ, 0xc0, !PT ;  /* 0x7ff00000090d7812 */ /* 0x000fe400078ec0ff */
[----:B------:R-:W-:-:S03]  /*0600*/  LOP3.LUT R20, R5, 0x7ff00000, RZ, 0xc0, !PT ;  /* 0x7ff0000005147812 */ /* 0x000fc600078ec0ff */
[----:B------:R-:W-:Y:S01]  /*0610*/  @!P0 DMUL R2, R4, 8.98846567431157953865e+307 ;  /* 0x7fe0000004028828 */ /* 0x000fe20000000000 */
[----:B------:R-:W-:-:S03]  /*0620*/  ISETP.GE.U32.AND P1, PT, R13, R20, PT ;  /* 0x000000140d00720c */ /* 0x000fc60003f26070 */
[----:B------:R-:W-:Y:S01]  /*0630*/  @!P2 LOP3.LUT R18, R5, 0x7ff00000, RZ, 0xc0, !PT ;  /* 0x7ff000000512a812 */ /* 0x000fe200078ec0ff */
[----:B------:R-:W-:Y:S01]  /*0640*/  @!P2 IMAD.MOV.U32 R22, RZ, RZ, RZ ;  /* 0x000000ffff16a224 */ /* 0x000fe200078e00ff */
[----:B------:R-:W0:Y:S02]  /*0650*/  MUFU.RCP64H R11, R3 ;  /* 0x00000003000b7308 */ /* 0x000e240000001800 */
[----:B------:R-:W-:Y:S01]  /*0660*/  @!P2 ISETP.GE.U32.AND P3, PT, R13, R18, PT ;  /* 0x000000120d00a20c */ /* 0x000fe20003f66070 */
[----:B0-----:R-:W-:-:S08]  /*0670*/  DFMA R14, R10, -R2, 1 ;  /* 0x3ff000000a0e742b */ /* 0x001fd00000000802 */
[----:B------:R-:W-:Y:S01]  /*0680*/  DFMA R16, R14, R14, R14 ;  /* 0x0000000e0e10722b */ /* 0x000fe2000000000e */
[----:B------:R-:W-:-:S05]  /*0690*/  IMAD.MOV.U32 R14, RZ, RZ, 0x1ca00000 ;  /* 0x1ca00000ff0e7424 */ /* 0x000fca00078e00ff */
[C---:B------:R-:W-:Y:S02]  /*06a0*/  @!P2 SEL R15, R14.reuse, 0x63400000, !P3 ;  /* 0x634000000e0fa807 */ /* 0x040fe40005800000 */
[----:B------:R-:W-:Y:S01]  /*06b0*/  DFMA R16, R10, R16, R10 ;  /* 0x000000100a10722b */ /* 0x000fe2000000000a */
[----:B------:R-:W-:Y:S01]  /*06c0*/  SEL R11, R14, 0x63400000, !P1 ;  /* 0x634000000e0b7807 */ /* 0x000fe20004800000 */
[----:B------:R-:W-:Y:S01]  /*06d0*/  IMAD.MOV.U32 R10, RZ, RZ, R8 ;  /* 0x000000ffff0a7224 */ /* 0x000fe200078e0008 */
[--C-:B------:R-:W-:Y:S02]  /*06e0*/  @!P2 LOP3.LUT R15, R15, 0x80000000, R9.reuse, 0xf8, !PT ;  /* 0x800000000f0fa812 */ /* 0x100fe400078ef809 */
[----:B------:R-:W-:Y:S02]  /*06f0*/  LOP3.LUT R11, R11, 0x800fffff, R9, 0xf8, !PT ;  /* 0x800fffff0b0b7812 */ /* 0x000fe400078ef809 */
[----:B------:R-:W-:Y:S01]  /*0700*/  @!P2 LOP3.LUT R23, R15, 0x100000, RZ, 0xfc, !PT ;  /* 0x001000000f17a812 */ /* 0x000fe200078efcff */
[----:B------:R-:W-:-:S05]  /*0710*/  DFMA R18, R16, -R2, 1 ;  /* 0x3ff000001012742b */ /* 0x000fca0000000802 */
[----:B------:R-:W-:Y:S01]  /*0720*/  @!P2 DFMA R10, R10, 2, -R22 ;  /* 0x400000000a0aa82b */ /* 0x000fe20000000816 */
[----:B------:R-:W-:Y:S02]  /*0730*/  IMAD.MOV.U32 R23, RZ, RZ, R13 ;  /* 0x000000ffff177224 */ /* 0x000fe400078e000d */
[----:B------:R-:W-:Y:S01]  /*0740*/  DFMA R16, R16, R18, R16 ;  /* 0x000000121010722b */ /* 0x000fe20000000010 */
[----:B------:R-:W-:Y:S01]  /*0750*/  IMAD.MOV.U32 R22, RZ, RZ, R20 ;  /* 0x000000ffff167224 */ /* 0x000fe200078e0014 */
[----:B------:R-:W-:-:S05]  /*0760*/  @!P0 LOP3.LUT R22, R3, 0x7ff00000, RZ, 0xc0, !PT ;  /* 0x7ff0000003168812 */ /* 0x000fca00078ec0ff */
[----:B------:R-:W-:Y:S01]  /*0770*/  @!P2 LOP3.LUT R23, R11, 0x7ff00000, RZ, 0xc0, !PT ;  /* 0x7ff000000b17a812 */ /* 0x000fe200078ec0ff */
[----:B------:R-:W-:Y:S01]  /*0780*/  VIADD R24, R22, 0xffffffff ;  /* 0xffffffff16187836 */ /* 0x000fe20000000000 */
[----:B------:R-:W-:-:S03]  /*0790*/  DMUL R18, R16, R10 ;  /* 0x0000000a10127228 */ /* 0x000fc60000000000 */
[----:B------:R-:W-:-:S05]  /*07a0*/  VIADD R15, R23, 0xffffffff ;  /* 0xffffffff170f7836 */ /* 0x000fca0000000000 */
[----:B------:R-:W-:Y:S01]  /*07b0*/  ISETP.GT.U32.AND P0, PT, R15, 0x7feffffe, PT ;  /* 0x7feffffe0f00780c */ /* 0x000fe20003f04070 */
[----:B------:R-:W-:-:S03]  /*07c0*/  DFMA R20, R18, -R2, R10 ;  /* 0x800000021214722b */ /* 0x000fc6000000000a */
[----:B------:R-:W-:-:S05]  /*07d0*/  ISETP.GT.U32.OR P0, PT, R24, 0x7feffffe, P0 ;  /* 0x7feffffe1800780c */ /* 0x000fca0000704470 */
[----:B------:R-:W-:-:S08]  /*07e0*/  DFMA R16, R16, R20, R18 ;  /* 0x000000141010722b */ /* 0x000fd00000000012 */
[----:B------:R-:W-:Y:S05]  /*07f0*/  @P0 BRA `(.L_x_37) ;  /* 0x00000000006c0947 */ /* 0x000fea0003800000 */
[----:B------:R-:W-:-:S04]  /*0800*/  LOP3.LUT R18, R5, 0x7ff00000, RZ, 0xc0, !PT ;  /* 0x7ff0000005127812 */ /* 0x000fc800078ec0ff */
[CC--:B------:R-:W-:Y:S02]  /*0810*/  VIADDMNMX R8, R13.reuse, -R18.reuse, 0xb9600000, !PT ;  /* 0xb96000000d087446 */ /* 0x0c0fe40007800912 */
[----:B------:R-:W-:Y:S02]  /*0820*/  ISETP.GE.U32.AND P0, PT, R13, R18, PT ;  /* 0x000000120d00720c */ /* 0x000fe40003f06070 */
[----:B------:R-:W-:Y:S02]  /*0830*/  VIMNMX R8, PT, PT, R8, 0x46a00000, PT ;  /* 0x46a0000008087848 */ /* 0x000fe40003fe0100 */
[----:B------:R-:W-:-:S05]  /*0840*/  SEL R13, R14, 0x63400000, !P0 ;  /* 0x634000000e0d7807 */ /* 0x000fca0004000000 */
[----:B------:R-:W-:Y:S02]  /*0850*/  IMAD.IADD R13, R8, 0x1, -R13 ;  /* 0x00000001080d7824 */ /* 0x000fe400078e0a0d */
[----:B------:R-:W-:Y:S02]  /*0860*/  IMAD.MOV.U32 R8, RZ, RZ, RZ ;  /* 0x000000ffff087224 */ /* 0x000fe400078e00ff */
[----:B------:R-:W-:-:S06]  /*0870*/  VIADD R9, R13, 0x7fe00000 ;  /* 0x7fe000000d097836 */ /* 0x000fcc0000000000 */
[----:B------:R-:W-:-:S10]  /*0880*/  DMUL R14, R16, R8 ;  /* 0x00000008100e7228 */ /* 0x000fd40000000000 */
[----:B------:R-:W-:-:S13]  /*0890*/  FSETP.GTU.AND P0, PT, |R15|, 1.469367938527859385e-39, PT ;  /* 0x001000000f00780b */ /* 0x000fda0003f0c200 */
[----:B------:R-:W-:Y:S05]  /*08a0*/  @P0 BRA `(.L_x_38) ;  /* 0x0000000000940947 */ /* 0x000fea0003800000 */
[----:B------:R-:W-:Y:S01]  /*08b0*/  DFMA R2, R16, -R2, R10 ;  /* 0x800000021002722b */ /* 0x000fe2000000000a */
[----:B------:R-:W-:-:S09]  /*08c0*/  IMAD.MOV.U32 R8, RZ, RZ, RZ ;  /* 0x000000ffff087224 */ /* 0x000fd200078e00ff */
[C---:B------:R-:W-:Y:S02]  /*08d0*/  FSETP.NEU.AND P0, PT, R3.reuse, RZ, PT ;  /* 0x000000ff0300720b */ /* 0x040fe40003f0d000 */
[----:B------:R-:W-:-:S04]  /*08e0*/  LOP3.LUT R5, R3, 0x80000000, R5, 0x48, !PT ;  /* 0x8000000003057812 */ /* 0x000fc800078e4805 */
[----:B------:R-:W-:-:S07]  /*08f0*/  LOP3.LUT R9, R5, R9, RZ, 0xfc, !PT ;  /* 0x0000000905097212 */ /* 0x000fce00078efcff */
[----:B------:R-:W-:Y:S05]  /*0900*/  @!P0 BRA `(.L_x_38) ;  /* 0x00000000007c8947 */ /* 0x000fea0003800000 */
[----:B------:R-:W-:Y:S01]  /*0910*/  IMAD.MOV R3, RZ, RZ, -R13 ;  /* 0x000000ffff037224 */ /* 0x000fe200078e0a0d */
[----:B------:R-:W-:Y:S01]  /*0920*/  DMUL.RP R8, R16, R8 ;  /* 0x0000000810087228 */ /* 0x000fe20000008000 */
[----:B------:R-:W-:Y:S01]  /*0930*/  IMAD.MOV.U32 R2, RZ, RZ, RZ ;  /* 0x000000ffff027224 */ /* 0x000fe200078e00ff */
[----:B------:R-:W-:-:S05]  /*0940*/  IADD3 R13, PT, PT, -R13, -0x43300000, RZ ;  /* 0xbcd000000d0d7810 */ /* 0x000fca0007ffe1ff */
[----:B------:R-:W-:-:S03]  /*0950*/  DFMA R2, R14, -R2, R16 ;  /* 0x800000020e02722b */ /* 0x000fc60000000010 */
[----:B------:R-:W-:-:S07]  /*0960*/  LOP3.LUT R5, R9, R5, RZ, 0x3c, !PT ;  /* 0x0000000509057212 */ /* 0x000fce00078e3cff */
[----:B------:R-:W-:-:S04]  /*0970*/  FSETP.NEU.AND P0, PT, |R3|, R13, PT ;  /* 0x0000000d0300720b */ /* 0x000fc80003f0d200 */
[----:B------:R-:W-:Y:S02]  /*0980*/  FSEL R14, R8, R14, !P0 ;  /* 0x0000000e080e7208 */ /* 0x000fe40004000000 */
[----:B------:R-:W-:Y:S01]  /*0990*/  FSEL R15, R5, R15, !P0 ;  /* 0x0000000f050f7208 */ /* 0x000fe20004000000 */
[----:B------:R-:W-:Y:S06]  /*09a0*/  BRA `(.L_x_38) ;  /* 0x0000000000547947 */ /* 0x000fec0003800000 */
.L_x_37:
[----:B------:R-:W-:-:S14]  /*09b0*/  DSETP.NAN.AND P0, PT, R8, R8, PT ;  /* 0x000000080800722a */ /* 0x000fdc0003f08000 */
[----:B------:R-:W-:Y:S05]  /*09c0*/  @P0 BRA `(.L_x_39) ;  /* 0x0000000000440947 */ /* 0x000fea0003800000 */
[----:B------:R-:W-:-:S14]  /*09d0*/  DSETP.NAN.AND P0, PT, R4, R4, PT ;  /* 0x000000040400722a */ /* 0x000fdc0003f08000 */
[----:B------:R-:W-:Y:S05]  /*09e0*/  @P0 BRA `(.L_x_40) ;  /* 0x0000000000300947 */ /* 0x000fea0003800000 */
[----:B------:R-:W-:Y:S01]  /*09f0*/  ISETP.NE.AND P0, PT, R23, R22, PT ;  /* 0x000000161700720c */ /* 0x000fe20003f05270 */
[----:B------:R-:W-:Y:S02]  /*0a00*/  IMAD.MOV.U32 R14, RZ, RZ, 0x0 ;  /* 0x00000000ff0e7424 */ /* 0x000fe400078e00ff */
[----:B------:R-:W-:-:S10]  /*0a10*/  IMAD.MOV.U32 R15, RZ, RZ, -0x80000 ;  /* 0xfff80000ff0f7424 */ /* 0x000fd400078e00ff */
[----:B------:R-:W-:Y:S05]  /*0a20*/  @!P0 BRA `(.L_x_38) ;  /* 0x0000000000348947 */ /* 0x000fea0003800000 */
[----:B------:R-:W-:Y:S02]  /*0a30*/  ISETP.NE.AND P0, PT, R23, 0x7ff00000, PT ;  /* 0x7ff000001700780c */ /* 0x000fe40003f05270 */
[----:B------:R-:W-:Y:S02]  /*0a40*/  LOP3.LUT R15, R9, 0x80000000, R5, 0x48, !PT ;  /* 0x80000000090f7812 */ /* 0x000fe400078e4805 */
[----:B------:R-:W-:-:S13]  /*0a50*/  ISETP.EQ.OR P0, PT, R22, RZ, !P0 ;  /* 0x000000ff1600720c */ /* 0x000fda0004702670 */
[----:B------:R-:W-:Y:S01]  /*0a60*/  @P0 LOP3.LUT R2, R15, 0x7ff00000, RZ, 0xfc, !PT ;  /* 0x7ff000000f020812 */ /* 0x000fe200078efcff */
[----:B------:R-:W-:Y:S02]  /*0a70*/  @!P0 IMAD.MOV.U32 R14, RZ, RZ, RZ ;  /* 0x000000ffff0e8224 */ /* 0x000fe400078e00ff */
[----:B------:R-:W-:Y:S02]  /*0a80*/  @P0 IMAD.MOV.U32 R14, RZ, RZ, RZ ;  /* 0x000000ffff0e0224 */ /* 0x000fe400078e00ff */
[----:B------:R-:W-:Y:S01]  /*0a90*/  @P0 IMAD.MOV.U32 R15, RZ, RZ, R2 ;  /* 0x000000ffff0f0224 */ /* 0x000fe200078e0002 */
[----:B------:R-:W-:Y:S06]  /*0aa0*/  BRA `(.L_x_38) ;  /* 0x0000000000147947 */ /* 0x000fec0003800000 */
.L_x_40:
[----:B------:R-:W-:Y:S01]  /*0ab0*/  LOP3.LUT R15, R5, 0x80000, RZ, 0xfc, !PT ;  /* 0x00080000050f7812 */ /* 0x000fe200078efcff */
[----:B------:R-:W-:Y:S01]  /*0ac0*/  IMAD.MOV.U32 R14, RZ, RZ, R4 ;  /* 0x000000ffff0e7224 */ /* 0x000fe200078e0004 */
[----:B------:R-:W-:Y:S06]  /*0ad0*/  BRA `(.L_x_38) ;  /* 0x0000000000087947 */ /* 0x000fec0003800000 */
.L_x_39:
[----:B------:R-:W-:Y:S01]  /*0ae0*/  LOP3.LUT R15, R9, 0x80000, RZ, 0xfc, !PT ;  /* 0x00080000090f7812 */ /* 0x000fe200078efcff */
[----:B------:R-:W-:-:S07]  /*0af0*/  IMAD.MOV.U32 R14, RZ, RZ, R8 ;  /* 0x000000ffff0e7224 */ /* 0x000fce00078e0008 */
.L_x_38:
[----:B------:R-:W-:Y:S05]  /*0b00*/  BSYNC.RECONVERGENT B2 ;  /* 0x0000000000027941 */ /* 0x000fea0003800200 */
.L_x_36:
[----:B------:R-:W-:Y:S02]  /*0b10*/  IMAD.MOV.U32 R13, RZ, RZ, 0x0 ;  /* 0x00000000ff0d7424 */ /* 0x000fe400078e00ff */
[----:B------:R-:W-:Y:S02]  /*0b20*/  IMAD.MOV.U32 R2, RZ, RZ, R14 ;  /* 0x000000ffff027224 */ /* 0x000fe400078e000e */
[----:B------:R-:W-:Y:S01]  /*0b30*/  IMAD.MOV.U32 R3, RZ, RZ, R15 ;  /* 0x000000ffff037224 */ /* 0x000fe200078e000f */
[----:B------:R-:W-:Y:S06]  /*0b40*/  RET.REL.NODEC R12 `(_Z16pressure_poissonPfS_S_dd) ;  /* 0xfffffff40c2c7950 */ /* 0x000fec0003c3ffff */
.L_x_41:
        /* <DEDUP_REMOVED lines=11> */
.L_x_61:


//--------------------- .text._Z9compute_bPfS_S_dddd --------------------------
	.section	.text._Z9compute_bPfS_S_dddd,"ax",@progbits
	.align	128
        .global         _Z9compute_bPfS_S_dddd
        .type           _Z9compute_bPfS_S_dddd,@function
        .size           _Z9compute_bPfS_S_dddd,(.L_x_63 - _Z9compute_bPfS_S_dddd)
        .other          _Z9compute_bPfS_S_dddd,@"STO_CUDA_ENTRY STV_DEFAULT"
_Z9compute_bPfS_S_dddd:
.text._Z9compute_bPfS_S_dddd:
[----:B------:R-:W-:Y:S01]  /*0000*/  LDC R1, c[0x0][0x37c] ;  /* 0x0000df00ff017b82 */ /* 0x000fe20000000800 */
[----:B------:R-:W0:Y:S07]  /*0010*/  S2R R0, SR_TID.X ;  /* 0x0000000000007919 */ /* 0x000e2e0000002100 */
[----:B------:R-:W1:Y:S01]  /*0020*/  LDC R2, c[0x0][0x364] ;  /* 0x0000d900ff027b82 */ /* 0x000e620000000800 */
[----:B------:R-:W1:Y:S07]  /*0030*/  S2R R5, SR_TID.Y ;  /* 0x0000000000057919 */ /* 0x000e6e0000002200 */
[----:B------:R-:W0:Y:S08]  /*0040*/  S2UR UR5, SR_CTAID.X ;  /* 0x00000000000579c3 */ /* 0x000e300000002500 */
[----:B------:R-:W0:Y:S08]  /*0050*/  LDC R3, c[0x0][0x360] ;  /* 0x0000d800ff037b82 */ /* 0x000e300000000800 */
[----:B------:R-:W1:Y:S01]  /*0060*/  S2UR UR4, SR_CTAID.Y ;  /* 0x00000000000479c3 */ /* 0x000e620000002600 */
[----:B0-----:R-:W-:-:S02]  /*0070*/  IMAD R3, R3, UR5, R0 ;  /* 0x0000000503037c24 */ /* 0x001fc4000f8e0200 */
[----:B-1----:R-:W-:Y:S02]  /*0080*/  IMAD R2, R2, UR4, R5 ;  /* 0x0000000402027c24 */ /* 0x002fe4000f8e0205 */
[----:B------:R-:W-:-:S05]  /*0090*/  VIADD R5, R3, 0xffffffff ;  /* 0xffffffff03057836 */ /* 0x000fca0000000000 */
[----:B------:R-:W-:-:S04]  /*00a0*/  VIADDMNMX.U32 R5, R2, 0xffffffff, R5, !PT ;  /* 0xffffffff02057846 */ /* 0x000fc80007800005 */
[----:B------:R-:W-:-:S13]  /*00b0*/  ISETP.GT.U32.AND P0, PT, R5, 0x26, PT ;  /* 0x000000260500780c */ /* 0x000fda0003f04070 */
[----:B------:R-:W-:Y:S05]  /*00c0*/  @P0 EXIT ;  /* 0x000000000000094d */ /* 0x000fea0003800000 */
[----:B------:R-:W0:Y:S01]  /*00d0*/  LDC.64 R16, c[0x0][0x388] ;  /* 0x0000e200ff107b82 */ /* 0x000e220000000a00 */
[----:B------:R-:W1:Y:S01]  /*00e0*/  LDCU.64 UR4, c[0x0][0x358] ;  /* 0x00006b00ff0477ac */ /* 0x000e620008000a00 */
[----:B------:R-:W-:-:S06]  /*00f0*/  IMAD R2, R2, 0x29, R3 ;  /* 0x0000002902027824 */ /* 0x000fcc00078e0203 */
[----:B------:R-:W2:Y:S01]  /*0100*/  LDC.64 R14, c[0x0][0x3a0] ;  /* 0x0000e800ff0e7b82 */ /* 0x000ea20000000a00 */
[----:B0-----:R-:W-:-:S05]  /*0110*/  IMAD.WIDE.U32 R16, R2, 0x4, R16 ;  /* 0x0000000402107825 */ /* 0x001fca00078e0010 */
[----:B-1----:R-:W3:Y:S04]  /*0120*/  LDG.E R0, desc[UR4][R16.64+0x4] ;  /* 0x0000040410007981 */ /* 0x002ee8000c1e1900 */
[----:B------:R-:W3:Y:S01]  /*0130*/  LDG.E R3, desc[UR4][R16.64+-0x4] ;  /* 0xfffffc0410037981 */ /* 0x000ee2000c1e1900 */
[----:B--2---:R-:W-:Y:S01]  /*0140*/  DADD R14, R14, R14 ;  /* 0x000000000e0e7229 */ /* 0x004fe2000000000e */
[----:B------:R-:W-:Y:S01]  /*0150*/  IMAD.MOV.U32 R4, RZ, RZ, 0x1 ;  /* 0x00000001ff047424 */ /* 0x000fe200078e00ff */
[----:B------:R-:W-:Y:S04]  /*0160*/  BSSY.RECONVERGENT B0, `(.L_x_42) ;  /* 0x0000018000007945 */ /* 0x000fe80003800200 */
[----:B------:R-:W0:Y:S02]  /*0170*/  MUFU.RCP64H R5, R15 ;  /* 0x0000000f00057308 */ /* 0x000e240000001800 */
[----:B0-----:R-:W-:-:S08]  /*0180*/  DFMA R6, -R14, R4, 1 ;  /* 0x3ff000000e06742b */ /* 0x001fd00000000104 */
[----:B------:R-:W-:-:S08]  /*0190*/  DFMA R6, R6, R6, R6 ;  /* 0x000000060606722b */ /* 0x000fd00000000006 */
[----:B------:R-:W-:-:S08]  /*01a0*/  DFMA R4, R4, R6, R4 ;  /* 0x000000060404722b */ /* 0x000fd00000000004 */
[----:B------:R-:W-:-:S08]  /*01b0*/  DFMA R8, -R14, R4, 1 ;  /* 0x3ff000000e08742b */ /* 0x000fd00000000104 */
[----:B------:R-:W-:Y:S01]  /*01c0*/  DFMA R4, R4, R8, R4 ;  /* 0x000000080404722b */ /* 0x000fe20000000004 */
[----:B---3--:R-:W-:-:S04]  /*01d0*/  FADD R0, R0, -R3 ;  /* 0x8000000300007221 */ /* 0x008fc80000000000 */
[----:B------:R-:W0:Y:S03]  /*01e0*/  F2F.F64.F32 R6, R0 ;  /* 0x0000000000067310 */ /* 0x000e260000201800 */
        /* <DEDUP_REMOVED lines=9> */
[----:B------:R-:W-:Y:S02]  /*0280*/  IMAD.MOV.U32 R9, RZ, RZ, R7 ;  /* 0x000000ffff097224 */ /* 0x000fe400078e0007 */
[----:B------:R-:W-:Y:S02]  /*0290*/  IMAD.MOV.U32 R4, RZ, RZ, R14 ;  /* 0x000000ffff047224 */ /* 0x000fe400078e000e */
[----:B------:R-:W-:-:S07]  /*02a0*/  IMAD.MOV.U32 R5, RZ, RZ, R15 ;  /* 0x000000ffff057224 */ /* 0x000fce00078e000f */
[----:B------:R-:W-:Y:S05]  /*02b0*/  CALL.REL.NOINC `($__internal_3_$__cuda_sm20_div_rn_f64_full) ;  /* 0x0000000800807944 */ /* 0x000fea0003c00000 */
[----:B------:R-:W-:Y:S02]  /*02c0*/  IMAD.MOV.U32 R4, RZ, RZ, R6 ;  /* 0x000000ffff047224 */ /* 0x000fe400078e0006 */
[----:B------:R-:W-:-:S07]  /*02d0*/  IMAD.MOV.U32 R5, RZ, RZ, R7 ;  /* 0x000000ffff057224 */ /* 0x000fce00078e0007 */
.L_x_43:
[----:B------:R-:W-:Y:S05]  /*02e0*/  BSYNC.RECONVERGENT B0 ;  /* 0x0000000000007941 */ /* 0x000fea0003800200 */
.L_x_42:
[----:B------:R-:W0:Y:S08]  /*02f0*/  LDC.64 R12, c[0x0][0x390] ;  /* 0x0000e400ff0c7b82 */ /* 0x000e300000000a00 */
[----:B------:R-:W1:Y:S01]  /*0300*/  LDC.64 R10, c[0x0][0x3a8] ;  /* 0x0000ea00ff0a7b82 */ /* 0x000e620000000a00 */
[----:B0-----:R-:W-:-:S05]  /*0310*/  IMAD.WIDE.U32 R12, R2, 0x4, R12 ;  /* 0x00000004020c7825 */ /* 0x001fca00078e000c */
[----:B------:R-:W2:Y:S04]  /*0320*/  LDG.E R0, desc[UR4][R12.64+0xa4] ;  /* 0x0000a4040c007981 */ /* 0x000ea8000c1e1900 */
[----:B------:R-:W2:Y:S01]  /*0330*/  LDG.E R3, desc[UR4][R12.64+-0xa4] ;  /* 0xffff5c040c037981 */ /* 0x000ea2000c1e1900 */
[----:B-1----:R-:W-:Y:S01]  /*0340*/  DADD R10, R10, R10 ;  /* 0x000000000a0a7229 */ /* 0x002fe2000000000a */
[----:B------:R-:W-:Y:S01]  /*0350*/  MOV R6, 0x1 ;  /* 0x0000000100067802 */ /* 0x000fe20000000f00 */
[----:B------:R-:W-:Y:S04]  /*0360*/  BSSY.RECONVERGENT B0, `(.L_x_44) ;  /* 0x0000015000007945 */ /* 0x000fe80003800200 */
[----:B------:R-:W0:Y:S02]  /*0370*/  MUFU.RCP64H R7, R11 ;  /* 0x0000000b00077308 */ /* 0x000e240000001800 */
[----:B0-----:R-:W-:-:S08]  /*0380*/  DFMA R8, -R10, R6, 1 ;  /* 0x3ff000000a08742b */ /* 0x001fd00000000106 */
[----:B------:R-:W-:-:S08]  /*0390*/  DFMA R8, R8, R8, R8 ;  /* 0x000000080808722b */ /* 0x000fd00000000008 */
[----:B------:R-:W-:-:S08]  /*03a0*/  DFMA R6, R6, R8, R6 ;  /* 0x000000080606722b */ /* 0x000fd00000000006 */
[----:B------:R-:W-:-:S08]  /*03b0*/  DFMA R18, -R10, R6, 1 ;  /* 0x3ff000000a12742b */ /* 0x000fd00000000106 */
[----:B------:R-:W-:Y:S01]  /*03c0*/  DFMA R6, R6, R18, R6 ;  /* 0x000000120606722b */ /* 0x000fe20000000006 */
[----:B--2---:R-:W-:Y:S02]  /*03d0*/  FADD R0, R0, -R3 ;  /* 0x8000000300007221 */ /* 0x004fe40000000000 */
[----:B------:R-:W-:Y:S08]  /*03e0*/  F2F.F32.F64 R3, R4 ;  /* 0x0000000400037310 */ /* 0x000ff00000301000 */
        /* <DEDUP_REMOVED lines=11> */
[----:B------:R-:W-:Y:S05]  /*04a0*/  CALL.REL.NOINC `($__internal_3_$__cuda_sm20_div_rn_f64_full) ;  /* 0x0000000800047944 */ /* 0x000fea0003c00000 */
.L_x_45:
[----:B------:R-:W-:Y:S05]  /*04b0*/  BSYNC.RECONVERGENT B0 ;  /* 0x0000000000007941 */ /* 0x000fea0003800200 */
.L_x_44:
[----:B------:R-:W2:Y:S04]  /*04c0*/  LDG.E R0, desc[UR4][R16.64+0xa4] ;  /* 0x0000a40410007981 */ /* 0x000ea8000c1e1900 */
[----:B------:R-:W2:Y:S01]  /*04d0*/  LDG.E R19, desc[UR4][R16.64+-0xa4] ;  /* 0xffff5c0410137981 */ /* 0x000ea2000c1e1900 */
[----:B------:R-:W0:Y:S01]  /*04e0*/  MUFU.RCP64H R5, R11 ;  /* 0x0000000b00057308 */ /* 0x000e220000001800 */
[----:B------:R-:W-:Y:S01]  /*04f0*/  IMAD.MOV.U32 R4, RZ, RZ, 0x1 ;  /* 0x00000001ff047424 */ /* 0x000fe200078e00ff */
[----:B------:R-:W-:Y:S05]  /*0500*/  BSSY.RECONVERGENT B0, `(.L_x_46) ;  /* 0x0000016000007945 */ /* 0x000fea0003800200 */
[----:B0-----:R-:W-:-:S08]  /*0510*/  DFMA R8, -R10, R4, 1 ;  /* 0x3ff000000a08742b */ /* 0x001fd00000000104 */
[----:B------:R-:W-:-:S08]  /*0520*/  DFMA R8, R8, R8, R8 ;  /* 0x000000080808722b */ /* 0x000fd00000000008 */
[----:B------:R-:W-:Y:S01]  /*0530*/  DFMA R4, R4, R8, R4 ;  /* 0x000000080404722b */ /* 0x000fe20000000004 */
[----:B--2---:R-:W-:-:S07]  /*0540*/  FADD R0, R0, -R19 ;  /* 0x8000001300007221 */ /* 0x004fce0000000000 */
[----:B------:R-:W-:Y:S01]  /*0550*/  DFMA R18, -R10, R4, 1 ;  /* 0x3ff000000a12742b */ /* 0x000fe20000000104 */
[----:B------:R-:W0:Y:S07]  /*0560*/  F2F.F64.F32 R8, R0 ;  /* 0x0000000000087310 */ /* 0x000e2e0000201800 */
[----:B------:R-:W-:-:S08]  /*0570*/  DFMA R18, R4, R18, R4 ;  /* 0x000000120412722b */ /* 0x000fd00000000004 */
[----:B0-----:R-:W-:Y:S01]  /*0580*/  DMUL R4, R18, R8 ;  /* 0x0000000812047228 */ /* 0x001fe20000000000 */
[----:B------:R-:W-:-:S07]  /*0590*/  FSETP.GEU.AND P1, PT, |R9|, 6.5827683646048100446e-37, PT ;  /* 0x036000000900780b */ /* 0x000fce0003f2e200 */
[----:B------:R-:W-:-:S08]  /*05a0*/  DFMA R16, -R10, R4, R8 ;  /* 0x000000040a10722b */ /* 0x000fd00000000108 */
[----:B------:R-:W-:Y:S02]  /*05b0*/  DFMA R4, R18, R16, R4 ;  /* 0x000000101204722b */ /* 0x000fe40000000004 */
[----:B------:R0:W1:Y:S08]  /*05c0*/  F2F.F32.F64 R16, R6 ;  /* 0x0000000600107310 */ /* 0x0000700000301000 */
[----:B------:R-:W-:-:S05]  /*05d0*/  FFMA R17, RZ, R11, R5 ;  /* 0x0000000bff117223 */ /* 0x000fca0000000005 */
[----:B------:R-:W-:-:S13]  /*05e0*/  FSETP.GT.AND P0, PT, |R17|, 1.469367938527859385e-39, PT ;  /* 0x001000001100780b */ /* 0x000fda0003f04200 */
[----:B01----:R-:W-:Y:S05]  /*05f0*/  @P0 BRA P1, `(.L_x_47) ;  /* 0x0000000000180947 */ /* 0x003fea0000800000 */
[----:B------:R-:W-:Y:S01]  /*0600*/  IMAD.MOV.U32 R4, RZ, RZ, R10 ;  /* 0x000000ffff047224 */ /* 0x000fe200078e000a */
[----:B------:R-:W-:Y:S01]  /*0610*/  MOV R0, 0x640 ;  /* 0x0000064000007802 */ /* 0x000fe20000000f00 */
[----:B------:R-:W-:-:S07]  /*0620*/  IMAD.MOV.U32 R5, RZ, RZ, R11 ;  /* 0x000000ffff057224 */ /* 0x000fce00078e000b */
[----:B------:R-:W-:Y:S05]  /*0630*/  CALL.REL.NOINC `($__internal_3_$__cuda_sm20_div_rn_f64_full) ;  /* 0x0000000400a07944 */ /* 0x000fea0003c00000 */
[----:B------:R-:W-:Y:S02]  /*0640*/  IMAD.MOV.U32 R4, RZ, RZ, R6 ;  /* 0x000000ffff047224 */ /* 0x000fe400078e0006 */
[----:B------:R-:W-:-:S07]  /*0650*/  IMAD.MOV.U32 R5, RZ, RZ, R7 ;  /* 0x000000ffff057224 */ /* 0x000fce00078e0007 */
.L_x_47:
[----:B------:R-:W-:Y:S05]  /*0660*/  BSYNC.RECONVERGENT B0 ;  /* 0x0000000000007941 */ /* 0x000fea0003800200 */
.L_x_46:
[----:B------:R-:W2:Y:S04]  /*0670*/  LDG.E R0, desc[UR4][R12.64+0x4] ;  /* 0x000004040c007981 */ /* 0x000ea8000c1e1900 */
[----:B------:R-:W2:Y:S01]  /*0680*/  LDG.E R11, desc[UR4][R12.64+-0x4] ;  /* 0xfffffc040c0b7981 */ /* 0x000ea2000c1e1900 */
[----:B------:R-:W0:Y:S01]  /*0690*/  MUFU.RCP64H R7, R15 ;  /* 0x0000000f00077308 */ /* 0x000e220000001800 */
[----:B------:R-:W-:Y:S01]  /*06a0*/  MOV R6, 0x1 ;  /* 0x0000000100067802 */ /* 0x000fe20000000f00 */
        /* <DEDUP_REMOVED lines=20> */
.L_x_49:
[----:B------:R-:W-:Y:S05]  /*07f0*/  BSYNC.RECONVERGENT B0 ;  /* 0x0000000000007941 */ /* 0x000fea0003800200 */
.L_x_48:
[----:B------:R-:W0:Y:S01]  /*0800*/  LDC R0, c[0x0][0x39c] ;  /* 0x0000e700ff007b82 */ /* 0x000e220000000800 */
[----:B------:R1:W2:Y:S07]  /*0810*/  F2F.F32.F64 R6, R6 ;  /* 0x0000000600067310 */ /* 0x0002ae0000301000 */
[----:B------:R-:W3:Y:S01]  /*0820*/  LDC.64 R12, c[0x0][0x398] ;  /* 0x0000e600ff0c7b82 */ /* 0x000ee20000000a00 */
[----:B0-----:R-:W3:Y:S01]  /*0830*/  MUFU.RCP64H R5, R0 ;  /* 0x0000000000057308 */ /* 0x001ee20000001800 */
[----:B------:R-:W-:-:S05]  /*0840*/  VIADD R4, R0, 0x300402 ;  /* 0x0030040200047836 */ /* 0x000fca0000000000 */
[----:B------:R-:W-:Y:S01]  /*0850*/  FSETP.GEU.AND P0, PT, |R4|, 5.8789094863358348022e-39, PT ;  /* 0x004004020400780b */ /* 0x000fe20003f0e200 */
[----:B---3--:R-:W-:-:S08]  /*0860*/  DFMA R8, R4, -R12, 1 ;  /* 0x3ff000000408742b */ /* 0x008fd0000000080c */
[----:B------:R-:W-:-:S08]  /*0870*/  DFMA R8, R8, R8, R8 ;  /* 0x000000080808722b */ /* 0x000fd00000000008 */
[----:B------:R-:W-:-:S08]  /*0880*/  DFMA R8, R4, R8, R4 ;  /* 0x000000080408722b */ /* 0x000fd00000000004 */
[----:B------:R-:W-:-:S08]  /*0890*/  DFMA R12, R8, -R12, 1 ;  /* 0x3ff00000080c742b */ /* 0x000fd0000000080c */
[----:B------:R-:W-:Y:S01]  /*08a0*/  DFMA R8, R8, R12, R8 ;  /* 0x0000000c0808722b */ /* 0x000fe20000000008 */
[----:B-12---:R-:W-:Y:S10]  /*08b0*/  @P0 BRA `(.L_x_50) ;  /* 0x0000000000100947 */ /* 0x006ff40003800000 */
[----:B------:R-:W-:-:S05]  /*08c0*/  LOP3.LUT R0, R0, 0x7fffffff, RZ, 0xc0, !PT ;  /* 0x7fffffff00007812 */ /* 0x000fca00078ec0ff */
[----:B------:R-:W-:Y:S01]  /*08d0*/  VIADD R12, R0, 0xfff00000 ;  /* 0xfff00000000c7836 */ /* 0x000fe20000000000 */
[----:B------:R-:W-:-:S07]  /*08e0*/  MOV R0, 0x900 ;  /* 0x0000090000007802 */ /* 0x000fce0000000f00 */
[----:B------:R-:W-:Y:S05]  /*08f0*/  CALL.REL.NOINC `($__internal_2_$__cuda_sm20_dblrcp_rn_slowpath_v3) ;  /* 0x00000000004c7944 */ /* 0x000fea0003c00000 */
.L_x_50:
[C---:B------:R-:W-:Y:S01]  /*0900*/  FADD R0, R3.reuse, R16 ;  /* 0x0000001003007221 */ /* 0x040fe20000000000 */
[----:B------:R-:W-:Y:S01]  /*0910*/  FMUL R3, R3, R3 ;  /* 0x0000000303037220 */ /* 0x000fe20000400000 */
[----:B------:R-:W-:Y:S01]  /*0920*/  F2F.F64.F32 R10, R10 ;  /* 0x0000000a000a7310 */ /* 0x000fe20000201800 */
[----:B------:R-:W-:Y:S01]  /*0930*/  FMUL R16, R16, R16 ;  /* 0x0000001010107220 */ /* 0x000fe20000400000 */
[----:B------:R-:W0:Y:S06]  /*0940*/  LDCU.64 UR6, c[0x0][0x3b0] ;  /* 0x00007600ff0677ac */ /* 0x000e2c0008000a00 */
[----:B------:R-:W-:Y:S08]  /*0950*/  F2F.F64.F32 R4, R0 ;  /* 0x0000000000047310 */ /* 0x000ff00000201800 */
[----:B------:R-:W1:Y:S08]  /*0960*/  F2F.F64.F32 R12, R3 ;  /* 0x00000003000c7310 */ /* 0x000e700000201800 */
[----:B------:R-:W2:Y:S01]  /*0970*/  F2F.F64.F32 R6, R6 ;  /* 0x0000000600067310 */ /* 0x000ea20000201800 */
[----:B-1----:R-:W-:-:S02]  /*0980*/  DFMA R4, R4, R8, -R12 ;  /* 0x000000080404722b */ /* 0x002fc4000000080c */
[----:B------:R-:W-:-:S05]  /*0990*/  DADD R8, R10, R10 ;  /* 0x000000000a087229 */ /* 0x000fca000000000a */
[----:B------:R-:W1:Y:S03]  /*09a0*/  F2F.F64.F32 R12, R16 ;  /* 0x00000010000c7310 */ /* 0x000e660000201800 */
[----:B--2---:R-:W-:Y:S02]  /*09b0*/  DFMA R4, -R8, R6, R4 ;  /* 0x000000060804722b */ /* 0x004fe40000000104 */
[----:B------:R-:W2:Y:S06]  /*09c0*/  LDC.64 R8, c[0x0][0x380] ;  /* 0x0000e000ff087b82 */ /* 0x000eac0000000a00 */
[----:B-1----:R-:W-:-:S08]  /*09d0*/  DADD R4, R4, -R12 ;  /* 0x0000000004047229 */ /* 0x002fd0000000080c */
[----:B0-----:R-:W-:-:S10]  /*09e0*/  DMUL R4, R4, UR6 ;  /* 0x0000000604047c28 */ /* 0x001fd40008000000 */
[----:B------:R-:W0:Y:S01]  /*09f0*/  F2F.F32.F64 R5, R4 ;  /* 0x0000000400057310 */ /* 0x000e220000301000 */
[----:B--2---:R-:W-:-:S05]  /*0a00*/  IMAD.WIDE.U32 R2, R2, 0x4, R8 ;  /* 0x0000000402027825 */ /* 0x004fca00078e0008 */
[----:B0-----:R-:W-:Y:S01]  /*0a10*/  STG.E desc[UR4][R2.64], R5 ;  /* 0x0000000502007986 */ /* 0x001fe2000c101904 */
[----:B------:R-:W-:Y:S05]  /*0a20*/  EXIT ;  /* 0x000000000000794d */ /* 0x000fea0003800000 */
        .weak           $__internal_2_$__cuda_sm20_dblrcp_rn_slowpath_v3
        .type           $__internal_2_$__cuda_sm20_dblrcp_rn_slowpath_v3,@function
        .size           $__internal_2_$__cuda_sm20_dblrcp_rn_slowpath_v3,($__internal_3_$__cuda_sm20_div_rn_f64_full - $__internal_2_$__cuda_sm20_dblrcp_rn_slowpath_v3)
$__internal_2_$__cuda_sm20_dblrcp_rn_slowpath_v3:
[----:B------:R-:W0:Y:S08]  /*0a30*/  LDC.64 R4, c[0x0][0x398] ;  /* 0x0000e600ff047b82 */ /* 0x000e300000000a00 */
[----:B------:R-:W1:Y:S01]  /*0a40*/  LDC R7, c[0x0][0x39c] ;  /* 0x0000e700ff077b82 */ /* 0x000e620000000800 */
[----:B0-----:R-:W-:-:S14]  /*0a50*/  DSETP.GTU.AND P0, PT, |R4|, +INF , PT ;  /* 0x7ff000000400742a */ /* 0x001fdc0003f0c200 */
[----:B-1----:R-:W-:Y:S05]  /*0a60*/  @P0 BRA `(.L_x_51) ;  /* 0x0000000000800947 */ /* 0x002fea0003800000 */
[----:B------:R-:W-:-:S05]  /*0a70*/  LOP3.LUT R11, R7, 0x7fffffff, RZ, 0xc0, !PT ;  /* 0x7fffffff070b7812 */ /* 0x000fca00078ec0ff */
[----:B------:R-:W-:-:S05]  /*0a80*/  VIADD R8, R11, 0xffffffff ;  /* 0xffffffff0b087836 */ /* 0x000fca0000000000 */
[----:B------:R-:W-:-:S13]  /*0a90*/  ISETP.GE.U32.AND P0, PT, R8, 0x7fefffff, PT ;  /* 0x7fefffff0800780c */ /* 0x000fda0003f06070 */
[----:B------:R-:W-:Y:S01]  /*0aa0*/  @P0 LOP3.LUT R9, R7, 0x7ff00000, RZ, 0x3c, !PT ;  /* 0x7ff0000007090812 */ /* 0x000fe200078e3cff */
[----:B------:R-:W-:Y:S01]  /*0ab0*/  @P0 IMAD.MOV.U32 R8, RZ, RZ, RZ ;  /* 0x000000ffff080224 */ /* 0x000fe200078e00ff */
[----:B------:R-:W-:Y:S06]  /*0ac0*/  @P0 BRA `(.L_x_52) ;  /* 0x0000000000700947 */ /* 0x000fec0003800000 */
[----:B------:R-:W-:-:S13]  /*0ad0*/  ISETP.GE.U32.AND P0, PT, R11, 0x1000001, PT ;  /* 0x010000010b00780c */ /* 0x000fda0003f06070 */
[----:B------:R-:W-:Y:S05]  /*0ae0*/  @!P0 BRA `(.L_x_53) ;  /* 0x0000000000388947 */ /* 0x000fea0003800000 */
[----:B------:R-:W0:Y:S01]  /*0af0*/  LDCU UR6, c[0x0][0x398] ;  /* 0x00007300ff0677ac */ /* 0x000e220008000800 */
[----:B------:R-:W-:-:S04]  /*0b00*/  VIADD R9, R7, 0xc0200000 ;  /* 0xc020000007097836 */ /* 0x000fc80000000000 */
[----:B------:R-:W1:Y:S01]  /*0b10*/  MUFU.RCP64H R13, R9 ;  /* 0x00000009000d7308 */ /* 0x000e620000001800 */
[----:B0-----:R-:W-:-:S06]  /*0b20*/  MOV R8, UR6 ;  /* 0x0000000600087c02 */ /* 0x001fcc0008000f00 */
[----:B-1----:R-:W-:-:S08]  /*0b30*/  DFMA R14, -R8, R12, 1 ;  /* 0x3ff00000080e742b */ /* 0x002fd0000000010c */
[----:B------:R-:W-:-:S08]  /*0b40*/  DFMA R14, R14, R14, R14 ;  /* 0x0000000e0e0e722b */ /* 0x000fd0000000000e */
[----:B------:R-:W-:-:S08]  /*0b50*/  DFMA R14, R12, R14, R12 ;  /* 0x0000000e0c0e722b */ /* 0x000fd0000000000c */
[----:B------:R-:W-:-:S08]  /*0b60*/  DFMA R12, -R8, R14, 1 ;  /* 0x3ff00000080c742b */ /* 0x000fd0000000010e */
[----:B------:R-:W-:-:S08]  /*0b70*/  DFMA R12, R14, R12, R14 ;  /* 0x0000000c0e0c722b */ /* 0x000fd0000000000e */
[----:B------:R-:W-:-:S08]  /*0b80*/  DMUL R12, R12, 2.2250738585072013831e-308 ;  /* 0x001000000c0c7828 */ /* 0x000fd00000000000 */
[----:B------:R-:W-:-:S08]  /*0b90*/  DFMA R4, R12, -R4, 1 ;  /* 0x3ff000000c04742b */ /* 0x000fd00000000804 */
[----:B------:R-:W-:-:S08]  /*0ba0*/  DFMA R4, R4, R4, R4 ;  /* 0x000000040404722b */ /* 0x000fd00000000004 */
[----:B------:R-:W-:Y:S01]  /*0bb0*/  DFMA R8, R12, R4, R12 ;  /* 0x000000040c08722b */ /* 0x000fe2000000000c */
[----:B------:R-:W-:Y:S10]  /*0bc0*/  BRA `(.L_x_52) ;  /* 0x0000000000307947 */ /* 0x000ff40003800000 */
.L_x_53:
[----:B------:R-:W-:Y:S01]  /*0bd0*/  DMUL R4, R4, 8.11296384146066816958e+31 ;  /* 0x4690000004047828 */ /* 0x000fe20000000000 */
[----:B------:R-:W-:-:S05]  /*0be0*/  IMAD.MOV.U32 R8, RZ, RZ, R12 ;  /* 0x000000ffff087224 */ /* 0x000fca00078e000c */
[----:B------:R-:W0:Y:S02]  /*0bf0*/  MUFU.RCP64H R9, R5 ;  /* 0x0000000500097308 */ /* 0x000e240000001800 */
[----:B0-----:R-:W-:-:S08]  /*0c00*/  DFMA R12, -R4, R8, 1 ;  /* 0x3ff00000040c742b */ /* 0x001fd00000000108 */
[----:B------:R-:W-:-:S08]  /*0c10*/  DFMA R12, R12, R12, R12 ;  /* 0x0000000c0c0c722b */ /* 0x000fd0000000000c */
[----:B------:R-:W-:-:S08]  /*0c20*/  DFMA R12, R8, R12, R8 ;  /* 0x0000000c080c722b */ /* 0x000fd00000000008 */
[----:B------:R-:W-:-:S08]  /*0c30*/  DFMA R8, -R4, R12, 1 ;  /* 0x3ff000000408742b */ /* 0x000fd0000000010c */
[----:B------:R-:W-:-:S08]  /*0c40*/  DFMA R8, R12, R8, R12 ;  /* 0x000000080c08722b */ /* 0x000fd0000000000c */
[----:B------:R-:W-:Y:S01]  /*0c50*/  DMUL R8, R8, 8.11296384146066816958e+31 ;  /* 0x4690000008087828 */ /* 0x000fe20000000000 */
[----:B------:R-:W-:Y:S10]  /*0c60*/  BRA `(.L_x_52) ;  /* 0x0000000000087947 */ /* 0x000ff40003800000 */
.L_x_51:
[----:B------:R-:W0:Y:S01]  /*0c70*/  LDC R8, c[0x0][0x398] ;  /* 0x0000e600ff087b82 */ /* 0x000e220000000800 */
[----:B------:R-:W-:-:S07]  /*0c80*/  LOP3.LUT R9, R7, 0x80000, RZ, 0xfc, !PT ;  /* 0x0008000007097812 */ /* 0x000fce00078efcff */
.L_x_52:
[----:B------:R-:W-:Y:S02]  /*0c90*/  IMAD.MOV.U32 R4, RZ, RZ, R0 ;  /* 0x000000ffff047224 */ /* 0x000fe400078e0000 */
[----:B------:R-:W-:-:S04]  /*0ca0*/  IMAD.MOV.U32 R5, RZ, RZ, 0x0 ;  /* 0x00000000ff057424 */ /* 0x000fc800078e00ff */
[----:B0-----:R-:W-:Y:S05]  /*0cb0*/  RET.REL.NODEC R4 `(_Z9compute_bPfS_S_dddd) ;  /* 0xfffffff004d07950 */ /* 0x001fea0003c3ffff */
        .weak           $__internal_3_$__cuda_sm20_div_rn_f64_full
        .type           $__internal_3_$__cuda_sm20_div_rn_f64_full,@function
        .size           $__internal_3_$__cuda_sm20_div_rn_f64_full,(.L_x_63 - $__internal_3_$__cuda_sm20_div_rn_f64_full)
$__internal_3_$__cuda_sm20_div_rn_f64_full:
[----:B------:R-:W-:Y:S01]  /*0cc0*/  FSETP.GEU.AND P2, PT, |R9|, 1.469367938527859385e-39, PT ;  /* 0x001000000900780b */ /* 0x000fe20003f4e200 */
[----:B------:R-:W-:Y:S01]  /*0cd0*/  IMAD.MOV.U32 R27, RZ, RZ, 0x1ca00000 ;  /* 0x1ca00000ff1b7424 */ /* 0x000fe200078e00ff */
[C---:B------:R-:W-:Y:S01]  /*0ce0*/  FSETP.GEU.AND P0, PT, |R5|.reuse, 1.469367938527859385e-39, PT ;  /* 0x001000000500780b */ /* 0x040fe20003f0e200 */
[----:B------:R-:W-:Y:S01]  /*0cf0*/  IMAD.MOV.U32 R18, RZ, RZ, R8 ;  /* 0x000000ffff127224 */ /* 0x000fe200078e0008 */
[----:B------:R-:W-:Y:S01]  /*0d00*/  LOP3.LUT R6, R5, 0x800fffff, RZ, 0xc0, !PT ;  /* 0x800fffff05067812 */ /* 0x000fe200078ec0ff */
[----:B------:R-:W-:Y:S01]  /*0d10*/  BSSY.RECONVERGENT B1, `(.L_x_54) ;  /* 0x0000052000017945 */ /* 0x000fe20003800200 */
[----:B------:R-:W-:Y:S02]  /*0d20*/  LOP3.LUT R26, R9, 0x7ff00000, RZ, 0xc0, !PT ;  /* 0x7ff00000091a7812 */ /* 0x000fe400078ec0ff */
[----:B------:R-:W-:Y:S01]  /*0d30*/  LOP3.LUT R7, R6, 0x3ff00000, RZ, 0xfc, !PT ;  /* 0x3ff0000006077812 */ /* 0x000fe200078efcff */
[----:B------:R-:W-:Y:S01]  /*0d40*/  IMAD.MOV.U32 R6, RZ, RZ, R4 ;  /* 0x000000ffff067224 */ /* 0x000fe200078e0004 */
[----:B------:R-:W-:-:S02]  /*0d50*/  LOP3.LUT R29, R5, 0x7ff00000, RZ, 0xc0, !PT ;  /* 0x7ff00000051d7812 */ /* 0x000fc400078ec0ff */
[----:B------:R-:W-:Y:S01]  /*0d60*/  MOV R20, 0x1 ;  /* 0x0000000100147802 */ /* 0x000fe20000000f00 */
[----:B------:R-:W-:Y:S01]  /*0d70*/  @!P2 IMAD.MOV.U32 R22, RZ, RZ, RZ ;  /* 0x000000ffff16a224 */ /* 0x000fe200078e00ff */
[----:B------:R-:W-:Y:S01]  /*0d80*/  @!P2 LOP3.LUT R19, R5, 0x7ff00000, RZ, 0xc0, !PT ;  /* 0x7ff000000513a812 */ /* 0x000fe200078ec0ff */
[----:B------:R-:W-:Y:S01]  /*0d90*/  @!P0 DMUL R6, R4, 8.98846567431157953865e+307 ;  /* 0x7fe0000004068828 */ /* 0x000fe20000000000 */
[C---:B------:R-:W-:Y:S02]  /*0da0*/  ISETP.GE.U32.AND P1, PT, R26.reuse, R29, PT ;  /* 0x0000001d1a00720c */ /* 0x040fe40003f26070 */
[----:B------:R-:W-:Y:S02]  /*0db0*/  @!P2 ISETP.GE.U32.AND P3, PT, R26, R19, PT ;  /* 0x000000131a00a20c */ /* 0x000fe40003f66070 */
[C---:B------:R-:W-:Y:S01]  /*0dc0*/  SEL R19, R27.reuse, 0x63400000, !P1 ;  /* 0x634000001b137807 */ /* 0x040fe20004800000 */
[----:B------:R-:W0:Y:S01]  /*0dd0*/  MUFU.RCP64H R21, R7 ;  /* 0x0000000700157308 */ /* 0x000e220000001800 */
[----:B------:R-:W-:-:S02]  /*0de0*/  @!P2 SEL R23, R27, 0x63400000, !P3 ;  /* 0x634000001b17a807 */ /* 0x000fc40005800000 */
[--C-:B------:R-:W-:Y:S02]  /*0df0*/  LOP3.LUT R19, R19, 0x800fffff, R9.reuse, 0xf8, !PT ;  /* 0x800fffff13137812 */ /* 0x100fe400078ef809 */
[----:B------:R-:W-:Y:S02]  /*0e00*/  @!P2 LOP3.LUT R23, R23, 0x80000000, R9, 0xf8, !PT ;  /* 0x800000001717a812 */ /* 0x000fe400078ef809 */
[----:B------:R-:W-:Y:S02]  /*0e10*/  @!P0 LOP3.LUT R29, R7, 0x7ff00000, RZ, 0xc0, !PT ;  /* 0x7ff00000071d8812 */ /* 0x000fe400078ec0ff */
[----:B------:R-:W-:-:S06]  /*0e20*/  @!P2 LOP3.LUT R23, R23, 0x100000, RZ, 0xfc, !PT ;  /* 0x001000001717a812 */ /* 0x000fcc00078efcff */
[----:B------:R-:W-:Y:S02]  /*0e30*/  @!P2 DFMA R18, R18, 2, -R22 ;  /* 0x400000001212a82b */ /* 0x000fe40000000816 */
[----:B0-----:R-:W-:-:S08]  /*0e40*/  DFMA R22, R20, -R6, 1 ;  /* 0x3ff000001416742b */ /* 0x001fd00000000806 */
[----:B------:R-:W-:-:S08]  /*0e50*/  DFMA R22, R22, R22, R22 ;  /* 0x000000161616722b */ /* 0x000fd00000000016 */
[----:B------:R-:W-:-:S08]  /*0e60*/  DFMA R22, R20, R22, R20 ;  /* 0x000000161416722b */ /* 0x000fd00000000014 */
[----:B------:R-:W-:-:S08]  /*0e70*/  DFMA R20, R22, -R6, 1 ;  /* 0x3ff000001614742b */ /* 0x000fd00000000806 */
[----:B------:R-:W-:-:S08]  /*0e80*/  DFMA R20, R22, R20, R22 ;  /* 0x000000141614722b */ /* 0x000fd00000000016 */
[----:B------:R-:W-:-:S08]  /*0e90*/  DMUL R22, R20, R18 ;  /* 0x0000001214167228 */ /* 0x000fd00000000000 */
[----:B------:R-:W-:-:S08]  /*0ea0*/  DFMA R24, R22, -R6, R18 ;  /* 0x800000061618722b */ /* 0x000fd00000000012 */
[----:B------:R-:W-:Y:S01]  /*0eb0*/  DFMA R24, R20, R24, R22 ;  /* 0x000000181418722b */ /* 0x000fe20000000016 */
[----:B------:R-:W-:Y:S01]  /*0ec0*/  IMAD.MOV.U32 R22, RZ, RZ, R26 ;  /* 0x000000ffff167224 */ /* 0x000fe200078e001a */
[----:B------:R-:W-:-:S05]  /*0ed0*/  @!P2 LOP3.LUT R22, R19, 0x7ff00000, RZ, 0xc0, !PT ;  /* 0x7ff000001316a812 */ /* 0x000fca00078ec0ff */
[----:B------:R-:W-:-:S05]  /*0ee0*/  VIADD R20, R22, 0xffffffff ;  /* 0xffffffff16147836 */ /* 0x000fca0000000000 */
[----:B------:R-:W-:Y:S01]  /*0ef0*/  ISETP.GT.U32.AND P0, PT, R20, 0x7feffffe, PT ;  /* 0x7feffffe1400780c */ /* 0x000fe20003f04070 */
[----:B------:R-:W-:-:S05]  /*0f00*/  VIADD R20, R29, 0xffffffff ;  /* 0xffffffff1d147836 */ /* 0x000fca0000000000 */
[----:B------:R-:W-:-:S13]  /*0f10*/  ISETP.GT.U32.OR P0, PT, R20, 0x7feffffe, P0 ;  /* 0x7feffffe1400780c */ /* 0x000fda0000704470 */
        /* <DEDUP_REMOVED lines=18> */
[----:B------:R-:W-:Y:S01]  /*1040*/  IADD3 R5, PT, PT, -R22, RZ, RZ ;  /* 0x000000ff16057210 */ /* 0x000fe20007ffe1ff */
[----:B------:R-:W-:Y:S01]  /*1050*/  IMAD.MOV.U32 R4, RZ, RZ, RZ ;  /* 0x000000ffff047224 */ /* 0x000fe200078e00ff */
[----:B------:R-:W-:-:S05]  /*1060*/  DMUL.RP R8, R24, R8 ;  /* 0x0000000818087228 */ /* 0x000fca0000008000 */
[----:B------:R-:W-:-:S05]  /*1070*/  DFMA R4, R20, -R4, R24 ;  /* 0x800000041404722b */ /* 0x000fca0000000018 */
[----:B------:R-:W-:Y:S02]  /*1080*/  LOP3.LUT R19, R9, R19, RZ, 0x3c, !PT ;  /* 0x0000001309137212 */ /* 0x000fe400078e3cff */
[----:B------:R-:W-:-:S04]  /*1090*/  IADD3 R4, PT, PT, -R22, -0x43300000, RZ ;  /* 0xbcd0000016047810 */ /* 0x000fc80007ffe1ff */
[----:B------:R-:W-:-:S04]  /*10a0*/  FSETP.NEU.AND P0, PT, |R5|, R4, PT ;  /* 0x000000040500720b */ /* 0x000fc80003f0d200 */
[----:B------:R-:W-:Y:S02]  /*10b0*/  FSEL R20, R8, R20, !P0 ;  /* 0x0000001408147208 */ /* 0x000fe40004000000 */
[----:B------:R-:W-:Y:S01]  /*10c0*/  FSEL R21, R19, R21, !P0 ;  /* 0x0000001513157208 */ /* 0x000fe20004000000 */
[----:B------:R-:W-:Y:S06]  /*10d0*/  BRA `(.L_x_56) ;  /* 0x0000000000547947 */ /* 0x000fec0003800000 */
.L_x_55:
        /* <DEDUP_REMOVED lines=16> */
.L_x_58:
[----:B------:R-:W-:Y:S02]  /*11e0*/  LOP3.LUT R21, R5, 0x80000, RZ, 0xfc, !PT ;  /* 0x0008000005157812 */ /* 0x000fe400078efcff */
[----:B------:R-:W-:Y:S01]  /*11f0*/  MOV R20, R4 ;  /* 0x0000000400147202 */ /* 0x000fe20000000f00 */
[----:B------:R-:W-:Y:S06]  /*1200*/  BRA `(.L_x_56) ;  /* 0x0000000000087947 */ /* 0x000fec0003800000 */
.L_x_57:
[----:B------:R-:W-:Y:S01]  /*1210*/  LOP3.LUT R21, R9, 0x80000, RZ, 0xfc, !PT ;  /* 0x0008000009157812 */ /* 0x000fe200078efcff */
[----:B------:R-:W-:-:S07]  /*1220*/  IMAD.MOV.U32 R20, RZ, RZ, R8 ;  /* 0x000000ffff147224 */ /* 0x000fce00078e0008 */
.L_x_56:
[----:B------:R-:W-:Y:S05]  /*1230*/  BSYNC.RECONVERGENT B1 ;  /* 0x0000000000017941 */ /* 0x000fea0003800200 */
.L_x_54:
[----:B------:R-:W-:Y:S02]  /*1240*/  IMAD.MOV.U32 R4, RZ, RZ, R0 ;  /* 0x000000ffff047224 */ /* 0x000fe400078e0000 */
[----:B------:R-:W-:Y:S02]  /*1250*/  IMAD.MOV.U32 R5, RZ, RZ, 0x0 ;  /* 0x00000000ff057424 */ /* 0x000fe400078e00ff */
[----:B------:R-:W-:Y:S02]  /*1260*/  IMAD.MOV.U32 R6, RZ, RZ, R20 ;  /* 0x000000ffff067224 */ /* 0x000fe400078e0014 */
[----:B------:R-:W-:Y:S01]  /*1270*/  IMAD.MOV.U32 R7, RZ, RZ, R21 ;  /* 0x000000ffff077224 */ /* 0x000fe200078e0015 */
[----:B------:R-:W-:Y:S06]  /*1280*/  RET.REL.NODEC R4 `(_Z9compute_bPfS_S_dddd) ;  /* 0xffffffec045c7950 */ /* 0x000fec0003c3ffff */
.L_x_59:
        /* <DEDUP_REMOVED lines=15> */
.L_x_63:


//--------------------- .nv.shared.reserved.0     --------------------------
	.section	.nv.shared.reserved.0,"aw",@nobits
	.weak		__nv_reservedSMEM_offset_0_alias
	.size		__nv_reservedSMEM_offset_0_alias, 0, 64
	.other		__nv_reservedSMEM_offset_0_alias,@"STO_CUDA_RESERVED_SHARED STV_DEFAULT"
__nv_reservedSMEM_offset_0_alias:
	.zero		0
	.zero		64


//--------------------- .nv.constant0._Z15update_velocityPfS_S_S_S_ddddd --------------------------
	.section	.nv.constant0._Z15update_velocityPfS_S_S_S_ddddd,"a",@progbits
	.sectionflags	@""
	.align	4
.nv.constant0._Z15update_velocityPfS_S_S_S_ddddd:
	.zero		976


//--------------------- .nv.constant0._Z16pressure_poissonPfS_S_dd --------------------------
	.section	.nv.constant0._Z16pressure_poissonPfS_S_dd,"a",@progbits
	.sectionflags	@""
	.align	4
.nv.constant0._Z16pressure_poissonPfS_S_dd:
	.zero		936


//--------------------- .nv.constant0._Z9compute_bPfS_S_dddd --------------------------
	.section	.nv.constant0._Z9compute_bPfS_S_dddd,"a",@progbits
	.sectionflags	@""
	.align	4
.nv.constant0._Z9compute_bPfS_S_dddd:
	.zero		952


//--------------------- SYMBOLS --------------------------

	.type		.nv.reservedSmem.offset0,@object
	.size		.nv.reservedSmem.offset0,0x4
